// auto-generated by cutlass_sweep.gemm — config: {"arch": "sm_90", "cluster_m": 2, "cluster_n": 2, "dtype": "fp16", "dtype_b": "fp16", "layout": "nt", "stages": 0, "tile_k": 64, "tile_m": 128, "tile_n": 64}
#include "cutlass/cutlass.h"
#include "cutlass/gemm/collective/collective_builder.hpp"
#include "cutlass/gemm/device/gemm_universal_adapter.h"
#include "cutlass/gemm/kernel/gemm_universal.hpp"
#include "cutlass/epilogue/collective/collective_builder.hpp"

using ElemA = cutlass::half_t;
using ElemB = cutlass::half_t;
using ElemCD = cutlass::half_t;
using Acc  = float;
using TileShape    = cute::Shape<cute::_128, cute::_64, cute::_64>;
using ClusterShape = cute::Shape<cute::_2, cute::_2, cute::_1>;

using CollectiveEpilogue = typename cutlass::epilogue::collective::CollectiveBuilder<
    cutlass::arch::Sm90, cutlass::arch::OpClassTensorOp,
    TileShape, ClusterShape,
    cutlass::epilogue::collective::EpilogueTileAuto,
    Acc, Acc,
    ElemCD, cutlass::layout::RowMajor, 128 / cutlass::sizeof_bits<ElemCD>::value,
    ElemCD, cutlass::layout::RowMajor, 128 / cutlass::sizeof_bits<ElemCD>::value,
    cutlass::epilogue::collective::EpilogueScheduleAuto
  >::CollectiveOp;

using CollectiveMainloop = typename cutlass::gemm::collective::CollectiveBuilder<
    cutlass::arch::Sm90, cutlass::arch::OpClassTensorOp,
    ElemA, cutlass::layout::RowMajor, 128 / cutlass::sizeof_bits<ElemA>::value,
    ElemB, cutlass::layout::ColumnMajor, 128 / cutlass::sizeof_bits<ElemB>::value,
    Acc,
    TileShape, ClusterShape,
    cutlass::gemm::collective::StageCountAutoCarveout<static_cast<int>(sizeof(typename CollectiveEpilogue::SharedStorage))>,
    cutlass::gemm::collective::KernelScheduleAuto
  >::CollectiveOp;

using GemmKernel = cutlass::gemm::kernel::GemmUniversal<
    cute::Shape<int,int,int,int>,
    CollectiveMainloop,
    CollectiveEpilogue
>;
using Gemm = cutlass::gemm::device::GemmUniversalAdapter<GemmKernel>;

// Force the device kernel symbol into the cubin without needing a host main.
auto* _anchor = &cutlass::device_kernel<GemmKernel>;


// ===== COMPILED SASS (sm_90a) =====

	.target	sm_90a

	.elftype	@"ET_EXEC"


//--------------------- .note.nv.tkinfo           --------------------------
	.section	.note.nv.tkinfo,"",@"SHT_NOTE"
	.sectionflags	@"SHF_NOTE_NV_TKINFO"
	.tkinfo
        /*0018*/ 	.word	0x00000002
        /*0030*/ 	.string	""
        /*0030*/ 	.string	"ptxas"
        /*0030*/ 	.string	"Cuda compilation tools, release 13.0, V13.0.88"
        /*0030*/ 	.string	"Build cuda_13.0.r13.0/compiler.36424714_0"
        /*0030*/ 	.string	"-arch sm_90a -m 64 "



//--------------------- .note.nv.cuinfo           --------------------------
	.section	.note.nv.cuinfo,"",@"SHT_NOTE"
	.sectionflags	@"SHF_NOTE_NV_CUINFO"
        /*0018*/ 	.short	0x0002
        /*001a*/ 	.short	0x005a
        /*001c*/ 	.short	0x0082
	.zero		2


//--------------------- .nv.info                  --------------------------
	.section	.nv.info,"",@"SHT_CUDA_INFO"
	.align	4


	//----- nvinfo : EIATTR_REGCOUNT
	.align		4
        /*0000*/ 	.byte	0x04, 0x2f
        /*0002*/ 	.short	(.L_15 - .L_14)
	.align		4
.L_14:
        /*0004*/ 	.word	index@(_ZN7cutlass13device_kernelINS_4gemm6kernel13GemmUniversalIN4cute5tupleIJiiiiEEENS1_10collective13CollectiveMmaINS1_34MainloopSm90TmaGmmaWarpSpecializedILi9ENS5_IJNS4_1CILi2EEESB_NSA_ILi1EEEEEENS1_35KernelTmaWarpSpecializedCooperativeEEENS5_IJNSA_ILi128EEENSA_ILi64EEESH_EEENS_6half_tENS5_IJlSC_lEEESJ_SK_NS4_8TiledMMAINS4_8MMA_AtomIJNS4_4SM904GMMA25MMA_64x64x16_F32F16F16_SSILNSO_5MajorE0ELSQ_0ELNSO_7ScaleInE1ELSR_1EEEEEENS4_6LayoutINS5_IJSB_SC_SC_EEENS5_IJSC_NSA_ILi0EEESW_EEEEENS5_IJNS4_10UnderscoreESZ_SZ_EEEEENS4_23SM90_TMA_LOAD_MULTICASTENS4_14ComposedLayoutINS4_7SwizzleILi3ELi4ELi3EEENS4_18smem_ptr_flag_bitsILi16EEENSU_INS5_IJNSA_ILi8EEESH_EEENS5_IJSH_SC_EEEEEEEvNS4_8identityES12_S1C_vS1D_EENS_8epilogue10collective6detail29Sm90TmaWarpSpecializedAdapterINS1G_15DefaultEpilogueISJ_SK_SK_NS1F_6thread17LinearCombinationISJ_Li1EffLNS1K_9ScaleType4KindE0ELNS_15FloatRoundStyleE2ESJ_EENS1_15EpilogueDefaultEEEEEvvEEEEvNT_6ParamsE)
        /*0008*/ 	.word	0x000000a8


	//----- nvinfo : EIATTR_FRAME_SIZE
	.align		4
.L_15:
        /*000c*/ 	.byte	0x04, 0x11
        /*000e*/ 	.short	(.L_17 - .L_16)
	.align		4
.L_16:
        /*0010*/ 	.word	index@(_ZN7cutlass13device_kernelINS_4gemm6kernel13GemmUniversalIN4cute5tupleIJiiiiEEENS1_10collective13CollectiveMmaINS1_34MainloopSm90TmaGmmaWarpSpecializedILi9ENS5_IJNS4_1CILi2EEESB_NSA_ILi1EEEEEENS1_35KernelTmaWarpSpecializedCooperativeEEENS5_IJNSA_ILi128EEENSA_ILi64EEESH_EEENS_6half_tENS5_IJlSC_lEEESJ_SK_NS4_8TiledMMAINS4_8MMA_AtomIJNS4_4SM904GMMA25MMA_64x64x16_F32F16F16_SSILNSO_5MajorE0ELSQ_0ELNSO_7ScaleInE1ELSR_1EEEEEENS4_6LayoutINS5_IJSB_SC_SC_EEENS5_IJSC_NSA_ILi0EEESW_EEEEENS5_IJNS4_10UnderscoreESZ_SZ_EEEEENS4_23SM90_TMA_LOAD_MULTICASTENS4_14ComposedLayoutINS4_7SwizzleILi3ELi4ELi3EEENS4_18smem_ptr_flag_bitsILi16EEENSU_INS5_IJNSA_ILi8EEESH_EEENS5_IJSH_SC_EEEEEEEvNS4_8identityES12_S1C_vS1D_EENS_8epilogue10collective6detail29Sm90TmaWarpSpecializedAdapterINS1G_15DefaultEpilogueISJ_SK_SK_NS1F_6thread17LinearCombinationISJ_Li1EffLNS1K_9ScaleType4KindE0ELNS_15FloatRoundStyleE2ESJ_EENS1_15EpilogueDefaultEEEEEvvEEEEvNT_6ParamsE)
        /*0014*/ 	.word	0x00000000


	//----- nvinfo : EIATTR_MIN_STACK_SIZE
	.align		4
.L_17:
        /*0018*/ 	.byte	0x04, 0x12
        /*001a*/ 	.short	(.L_19 - .L_18)
	.align		4
.L_18:
        /*001c*/ 	.word	index@(_ZN7cutlass13device_kernelINS_4gemm6kernel13GemmUniversalIN4cute5tupleIJiiiiEEENS1_10collective13CollectiveMmaINS1_34MainloopSm90TmaGmmaWarpSpecializedILi9ENS5_IJNS4_1CILi2EEESB_NSA_ILi1EEEEEENS1_35KernelTmaWarpSpecializedCooperativeEEENS5_IJNSA_ILi128EEENSA_ILi64EEESH_EEENS_6half_tENS5_IJlSC_lEEESJ_SK_NS4_8TiledMMAINS4_8MMA_AtomIJNS4_4SM904GMMA25MMA_64x64x16_F32F16F16_SSILNSO_5MajorE0ELSQ_0ELNSO_7ScaleInE1ELSR_1EEEEEENS4_6LayoutINS5_IJSB_SC_SC_EEENS5_IJSC_NSA_ILi0EEESW_EEEEENS5_IJNS4_10UnderscoreESZ_SZ_EEEEENS4_23SM90_TMA_LOAD_MULTICASTENS4_14ComposedLayoutINS4_7SwizzleILi3ELi4ELi3EEENS4_18smem_ptr_flag_bitsILi16EEENSU_INS5_IJNSA_ILi8EEESH_EEENS5_IJSH_SC_EEEEEEEvNS4_8identityES12_S1C_vS1D_EENS_8epilogue10collective6detail29Sm90TmaWarpSpecializedAdapterINS1G_15DefaultEpilogueISJ_SK_SK_NS1F_6thread17LinearCombinationISJ_Li1EffLNS1K_9ScaleType4KindE0ELNS_15FloatRoundStyleE2ESJ_EENS1_15EpilogueDefaultEEEEEvvEEEEvNT_6ParamsE)
        /*0020*/ 	.word	0x00000000
.L_19:


//--------------------- .nv.compat                --------------------------
	.section	.nv.compat,"",@"SHT_CUDA_COMPAT_INFO"
	.align	4
        /*0000*/ 	.byte	0x02, 0x09, 0x01, 0x00, 0x02, 0x02, 0x04, 0x00, 0x02, 0x05, 0x05, 0x00, 0x03, 0x07, 0x01, 0x01
        /*0010*/ 	.byte	0x02, 0x03, 0x01, 0x00, 0x02, 0x06, 0x01, 0x00, 0x04, 0x0b, 0x08, 0x00, 0x00, 0x00, 0x00, 0x00
        /*0020*/ 	.byte	0x00, 0x00, 0x00, 0x00


//--------------------- .nv.info._ZN7cutlass13device_kernelINS_4gemm6kernel13GemmUniversalIN4cute5tupleIJiiiiEEENS1_10collective13CollectiveMmaINS1_34MainloopSm90TmaGmmaWarpSpecializedILi9ENS5_IJNS4_1CILi2EEESB_NSA_ILi1EEEEEENS1_35KernelTmaWarpSpecializedCooperativeEEENS5_IJNSA_ILi128EEENSA_ILi64EEESH_EEENS_6half_tENS5_IJlSC_lEEESJ_SK_NS4_8TiledMMAINS4_8MMA_AtomIJNS4_4SM904GMMA25MMA_64x64x16_F32F16F16_SSILNSO_5MajorE0ELSQ_0ELNSO_7ScaleInE1ELSR_1EEEEEENS4_6LayoutINS5_IJSB_SC_SC_EEENS5_IJSC_NSA_ILi0EEESW_EEEEENS5_IJNS4_10UnderscoreESZ_SZ_EEEEENS4_23SM90_TMA_LOAD_MULTICASTENS4_14ComposedLayoutINS4_7SwizzleILi3ELi4ELi3EEENS4_18smem_ptr_flag_bitsILi16EEENSU_INS5_IJNSA_ILi8EEESH_EEENS5_IJSH_SC_EEEEEEEvNS4_8identityES12_S1C_vS1D_EENS_8epilogue10collective6detail29Sm90TmaWarpSpecializedAdapterINS1G_15DefaultEpilogueISJ_SK_SK_NS1F_6thread17LinearCombinationISJ_Li1EffLNS1K_9ScaleType4KindE0ELNS_15FloatRoundStyleE2ESJ_EENS1_15EpilogueDefaultEEEEEvvEEEEvNT_6ParamsE --------------------------
	.section	.nv.info._ZN7cutlass13device_kernelINS_4gemm6kernel13GemmUniversalIN4cute5tupleIJiiiiEEENS1_10collective13CollectiveMmaINS1_34MainloopSm90TmaGmmaWarpSpecializedILi9ENS5_IJNS4_1CILi2EEESB_NSA_ILi1EEEEEENS1_35KernelTmaWarpSpecializedCooperativeEEENS5_IJNSA_ILi128EEENSA_ILi64EEESH_EEENS_6half_tENS5_IJlSC_lEEESJ_SK_NS4_8TiledMMAINS4_8MMA_AtomIJNS4_4SM904GMMA25MMA_64x64x16_F32F16F16_SSILNSO_5MajorE0ELSQ_0ELNSO_7ScaleInE1ELSR_1EEEEEENS4_6LayoutINS5_IJSB_SC_SC_EEENS5_IJSC_NSA_ILi0EEESW_EEEEENS5_IJNS4_10UnderscoreESZ_SZ_EEEEENS4_23SM90_TMA_LOAD_MULTICASTENS4_14ComposedLayoutINS4_7SwizzleILi3ELi4ELi3EEENS4_18smem_ptr_flag_bitsILi16EEENSU_INS5_IJNSA_ILi8EEESH_EEENS5_IJSH_SC_EEEEEEEvNS4_8identityES12_S1C_vS1D_EENS_8epilogue10collective6detail29Sm90TmaWarpSpecializedAdapterINS1G_15DefaultEpilogueISJ_SK_SK_NS1F_6thread17LinearCombinationISJ_Li1EffLNS1K_9ScaleType4KindE0ELNS_15FloatRoundStyleE2ESJ_EENS1_15EpilogueDefaultEEEEEvvEEEEvNT_6ParamsE,"",@"SHT_CUDA_INFO"
	.sectionflags	@""
	.align	4


	//----- nvinfo : EIATTR_CUDA_API_VERSION
	.align		4
        /*0000*/ 	.byte	0x04, 0x37
        /*0002*/ 	.short	(.L_21 - .L_20)
.L_20:
        /*0004*/ 	.word	0x00000082


	//----- nvinfo : EIATTR_KPARAM_INFO
	.align		4
.L_21:
        /*0008*/ 	.byte	0x04, 0x17
        /*000a*/ 	.short	(.L_23 - .L_22)
.L_22:
        /*000c*/ 	.word	0x00000000
        /*0010*/ 	.short	0x0000
        /*0012*/ 	.short	0x0070
        /*0014*/ 	.byte	0x00, 0xf0, 0x01, 0x10


	//----- nvinfo : EIATTR_SPARSE_MMA_MASK
	.align		4
.L_23:
        /*0018*/ 	.byte	0x03, 0x50
        /*001a*/ 	.short	0x0000


	//----- nvinfo : EIATTR_MAXREG_COUNT
	.align		4
        /*001c*/ 	.byte	0x03, 0x1b
        /*001e*/ 	.short	0x00a8


	//----- nvinfo : EIATTR_NUM_BARRIERS
	.align		4
        /*0020*/ 	.byte	0x02, 0x4c
        /*0022*/ 	.byte	0x01
	.zero		1


	//----- nvinfo : EIATTR_EXTERNS
	.align		4
        /*0024*/ 	.byte	0x04, 0x0f
        /*0026*/ 	.short	(.L_25 - .L_24)


	//   ....[0]....
	.align		4
.L_24:
        /*0028*/ 	.word	index@(__assertfail)


	//----- nvinfo : EIATTR_MERCURY_ISA_VERSION
	.align		4
.L_25:
        /*002c*/ 	.byte	0x03, 0x5f
        /*002e*/ 	.short	0x0101


	//----- nvinfo : EIATTR_INT_WARP_WIDE_INSTR_OFFSETS
	.align		4
        /*0030*/ 	.byte	0x04, 0x31
        /*0032*/ 	.short	(.L_27 - .L_26)


	//   ....[0]....
.L_26:
        /*0034*/ 	.word	0x00000550


	//   ....[1]....
        /*0038*/ 	.word	0x00000580


	//   ....[2]....
        /*003c*/ 	.word	0x00000740


	//----- nvinfo : EIATTR_COOP_GROUP_MASK_REGIDS
	.align		4
.L_27:
        /*0040*/ 	.byte	0x04, 0x29
        /*0042*/ 	.short	(.L_29 - .L_28)


	//   ....[0]....
.L_28:
        /*0044*/ 	.word	0xffffffff


	//   ....[1]....
        /*0048*/ 	.word	0xffffffff


	//   ....[2]....
        /*004c*/ 	.word	0xffffffff


	//   ....[3]....
        /*0050*/ 	.word	0xffffffff


	//   ....[4]....
        /*0054*/ 	.word	0xffffffff


	//   ....[5]....
        /*0058*/ 	.word	0xffffffff


	//----- nvinfo : EIATTR_COOP_GROUP_INSTR_OFFSETS
	.align		4
.L_29:
        /*005c*/ 	.byte	0x04, 0x28
        /*005e*/ 	.short	(.L_31 - .L_30)


	//   ....[0]....
.L_30:
        /*0060*/ 	.word	0x00000060


	//   ....[1]....
        /*0064*/ 	.word	0x00000070


	//   ....[2]....
        /*0068*/ 	.word	0x00000130


	//   ....[3]....
        /*006c*/ 	.word	0x000003a0


	//   ....[4]....
        /*0070*/ 	.word	0x000008c0


	//   ....[5]....
        /*0074*/ 	.word	0x00001300


	//----- nvinfo : EIATTR_REG_RECONFIG
	.align		4
.L_31:
        /*0078*/ 	.byte	0x01, 0x54
	.zero		2


	//----- nvinfo : EIATTR_SYSCALL_OFFSETS
	.align		4
        /*007c*/ 	.byte	0x04, 0x46
        /*007e*/ 	.short	(.L_33 - .L_32)


	//   ....[0]....
.L_32:
        /*0080*/ 	.word	0x000014c0


	//----- nvinfo : EIATTR_MBARRIER_INSTR_OFFSETS
	.align		4
.L_33:
        /*0084*/ 	.byte	0x04, 0x39
        /*0086*/ 	.short	(.L_35 - .L_34)


	//   ....[0]....
.L_34:
        /*0088*/ 	.word	0x00000250
        /*008c*/ 	.word	0x000000ff
        /*0090*/ 	.word	0x00000000
        /*0094*/ 	.short	0x0100
        /*0096*/ 	.byte	0x08
	.zero		1


	//   ....[1]....
        /*0098*/ 	.word	0x00000260
        /*009c*/ 	.word	0x000000ff
        /*00a0*/ 	.word	0x00000048
        /*00a4*/ 	.short	0x0100
        /*00a6*/ 	.byte	0x08
	.zero		1


	//   ....[2]....
        /*00a8*/ 	.word	0x00000270
        /*00ac*/ 	.word	0x000000ff
        /*00b0*/ 	.word	0x00000008
        /*00b4*/ 	.short	0x0100
        /*00b6*/ 	.byte	0x08
	.zero		1


	//   ....[3]....
        /*00b8*/ 	.word	0x00000280
        /*00bc*/ 	.word	0x000000ff
        /*00c0*/ 	.word	0x00000050
        /*00c4*/ 	.short	0x0100
        /*00c6*/ 	.byte	0x08
	.zero		1


	//   ....[4]....
        /*00c8*/ 	.word	0x00000290
        /*00cc*/ 	.word	0x000000ff
        /*00d0*/ 	.word	0x00000010
        /*00d4*/ 	.short	0x0100
        /*00d6*/ 	.byte	0x08
	.zero		1


	//   ....[5]....
        /*00d8*/ 	.word	0x000002a0
        /*00dc*/ 	.word	0x000000ff
        /*00e0*/ 	.word	0x00000058
        /*00e4*/ 	.short	0x0100
        /*00e6*/ 	.byte	0x08
	.zero		1


	//   ....[6]....
        /*00e8*/ 	.word	0x000002b0
        /*00ec*/ 	.word	0x000000ff
        /*00f0*/ 	.word	0x00000018
        /*00f4*/ 	.short	0x0100
        /*00f6*/ 	.byte	0x08
	.zero		1


	//   ....[7]....
        /*00f8*/ 	.word	0x000002c0
        /*00fc*/ 	.word	0x000000ff
        /*0100*/ 	.word	0x00000060
        /*0104*/ 	.short	0x0100
        /*0106*/ 	.byte	0x08
	.zero		1


	//   ....[8]....
        /*0108*/ 	.word	0x000002d0
        /*010c*/ 	.word	0x000000ff
        /*0110*/ 	.word	0x00000020
        /*0114*/ 	.short	0x0100
        /*0116*/ 	.byte	0x08
	.zero		1


	//   ....[9]....
        /*0118*/ 	.word	0x000002e0
        /*011c*/ 	.word	0x000000ff
        /*0120*/ 	.word	0x00000068
        /*0124*/ 	.short	0x0100
        /*0126*/ 	.byte	0x08
	.zero		1


	//   ....[10]....
        /*0128*/ 	.word	0x000002f0
        /*012c*/ 	.word	0x000000ff
        /*0130*/ 	.word	0x00000028
        /*0134*/ 	.short	0x0100
        /*0136*/ 	.byte	0x08
	.zero		1


	//   ....[11]....
        /*0138*/ 	.word	0x00000300
        /*013c*/ 	.word	0x000000ff
        /*0140*/ 	.word	0x00000070
        /*0144*/ 	.short	0x0100
        /*0146*/ 	.byte	0x08
	.zero		1


	//   ....[12]....
        /*0148*/ 	.word	0x00000310
        /*014c*/ 	.word	0x000000ff
        /*0150*/ 	.word	0x00000030
        /*0154*/ 	.short	0x0100
        /*0156*/ 	.byte	0x08
	.zero		1


	//   ....[13]....
        /*0158*/ 	.word	0x00000320
        /*015c*/ 	.word	0x000000ff
        /*0160*/ 	.word	0x00000078
        /*0164*/ 	.short	0x0100
        /*0166*/ 	.byte	0x08
	.zero		1


	//   ....[14]....
        /*0168*/ 	.word	0x00000330
        /*016c*/ 	.word	0x000000ff
        /*0170*/ 	.word	0x00000038
        /*0174*/ 	.short	0x0100
        /*0176*/ 	.byte	0x08
	.zero		1


	//   ....[15]....
        /*0178*/ 	.word	0x00000340
        /*017c*/ 	.word	0x000000ff
        /*0180*/ 	.word	0x00000080
        /*0184*/ 	.short	0x0100
        /*0186*/ 	.byte	0x08
	.zero		1


	//   ....[16]....
        /*0188*/ 	.word	0x00000350
        /*018c*/ 	.word	0x000000ff
        /*0190*/ 	.word	0x00000040
        /*0194*/ 	.short	0x0100
        /*0196*/ 	.byte	0x08
	.zero		1


	//   ....[17]....
        /*0198*/ 	.word	0x00000360
        /*019c*/ 	.word	0x000000ff
        /*01a0*/ 	.word	0x00000088
        /*01a4*/ 	.short	0x0100
        /*01a6*/ 	.byte	0x08
	.zero		1


	//   ....[18]....
        /*01a8*/ 	.word	0x000007c0
        /*01ac*/ 	.word	0x000000ff
        /*01b0*/ 	.word	0x000000a0
        /*01b4*/ 	.short	0x0100
        /*01b6*/ 	.byte	0x06
	.zero		1


	//   ....[19]....
        /*01b8*/ 	.word	0x00000850
        /*01bc*/ 	.word	0x000000ff
        /*01c0*/ 	.word	0x000000a8
        /*01c4*/ 	.short	0x0100
        /*01c6*/ 	.byte	0x06
	.zero		1


	//   ....[20]....
        /*01c8*/ 	.word	0x00001580
        /*01cc*/ 	.word	0x00000003
        /*01d0*/ 	.word	0x00000000
        /*01d4*/ 	.short	0x010a
        /*01d6*/ 	.byte	0x3f
	.zero		1


	//   ....[21]....
        /*01d8*/ 	.word	0x000015c0
        /*01dc*/ 	.word	0x00000003
        /*01e0*/ 	.word	0x00000000
        /*01e4*/ 	.short	0x010a
        /*01e6*/ 	.byte	0x3f
	.zero		1


	//   ....[22]....
        /*01e8*/ 	.word	0x00001990
        /*01ec*/ 	.word	0x00000005
        /*01f0*/ 	.word	0x00000000
        /*01f4*/ 	.short	0x010a
        /*01f6*/ 	.byte	0x3f
	.zero		1


	//   ....[23]....
        /*01f8*/ 	.word	0x000019d0
        /*01fc*/ 	.word	0x00000005
        /*0200*/ 	.word	0x00000000
        /*0204*/ 	.short	0x010a
        /*0206*/ 	.byte	0x3f
	.zero		1


	//   ....[24]....
        /*0208*/ 	.word	0x00001c30
        /*020c*/ 	.word	0x00000005
        /*0210*/ 	.word	0x00000000
        /*0214*/ 	.short	0x0101
        /*0216*/ 	.byte	0x3f
	.zero		1


	//   ....[25]....
        /*0218*/ 	.word	0x00001e50
        /*021c*/ 	.word	0x00000003
        /*0220*/ 	.word	0x00000000
        /*0224*/ 	.short	0x0101
        /*0226*/ 	.byte	0x3f
	.zero		1


	//   ....[26]....
        /*0228*/ 	.word	0x00005430
        /*022c*/ 	.word	0x0000000e
        /*0230*/ 	.word	0x00000048
        /*0234*/ 	.short	0x010a
        /*0236*/ 	.byte	0x3f
	.zero		1


	//   ....[27]....
        /*0238*/ 	.word	0x000057e0
        /*023c*/ 	.word	0x00000006
        /*0240*/ 	.word	0x000000a8
        /*0244*/ 	.short	0x0101
        /*0246*/ 	.byte	0x3f
	.zero		1


	//   ....[28]....
        /*0248*/ 	.word	0x00005f10
        /*024c*/ 	.word	0x00000007
        /*0250*/ 	.word	0x00000000
        /*0254*/ 	.short	0x010a
        /*0256*/ 	.byte	0x3f
	.zero		1


	//   ....[29]....
        /*0258*/ 	.word	0x00005f90
        /*025c*/ 	.word	0x00000009
        /*0260*/ 	.word	0x00000000
        /*0264*/ 	.short	0x010a
        /*0266*/ 	.byte	0x3f
	.zero		1


	//   ....[30]....
        /*0268*/ 	.word	0x00006020
        /*026c*/ 	.word	0x00000006
        /*0270*/ 	.word	0x00000000
        /*0274*/ 	.short	0x010a
        /*0276*/ 	.byte	0x3f
	.zero		1


	//   ....[31]....
        /*0278*/ 	.word	0x000060b0
        /*027c*/ 	.word	0x00000009
        /*0280*/ 	.word	0x00000000
        /*0284*/ 	.short	0x010a
        /*0286*/ 	.byte	0x3f
	.zero		1


	//   ....[32]....
        /*0288*/ 	.word	0x00006140
        /*028c*/ 	.word	0x00000006
        /*0290*/ 	.word	0x00000000
        /*0294*/ 	.short	0x010a
        /*0296*/ 	.byte	0x3f
	.zero		1


	//   ....[33]....
        /*0298*/ 	.word	0x000061d0
        /*029c*/ 	.word	0x00000009
        /*02a0*/ 	.word	0x00000000
        /*02a4*/ 	.short	0x010a
        /*02a6*/ 	.byte	0x3f
	.zero		1


	//   ....[34]....
        /*02a8*/ 	.word	0x00006260
        /*02ac*/ 	.word	0x00000006
        /*02b0*/ 	.word	0x00000000
        /*02b4*/ 	.short	0x010a
        /*02b6*/ 	.byte	0x3f
	.zero		1


	//   ....[35]....
        /*02b8*/ 	.word	0x000062f0
        /*02bc*/ 	.word	0x00000009
        /*02c0*/ 	.word	0x00000000
        /*02c4*/ 	.short	0x010a
        /*02c6*/ 	.byte	0x3f
	.zero		1


	//   ....[36]....
        /*02c8*/ 	.word	0x00006380
        /*02cc*/ 	.word	0x00000003
        /*02d0*/ 	.word	0x00000000
        /*02d4*/ 	.short	0x010a
        /*02d6*/ 	.byte	0x3f
	.zero		1


	//   ....[37]....
        /*02d8*/ 	.word	0x000063e0
        /*02dc*/ 	.word	0x00000003
        /*02e0*/ 	.word	0x00000000
        /*02e4*/ 	.short	0x010a
        /*02e6*/ 	.byte	0x3f
	.zero		1


	//   ....[38]....
        /*02e8*/ 	.word	0x00006430
        /*02ec*/ 	.word	0x00000005
        /*02f0*/ 	.word	0x00000000
        /*02f4*/ 	.short	0x010a
        /*02f6*/ 	.byte	0x3f
	.zero		1


	//   ....[39]....
        /*02f8*/ 	.word	0x00006500
        /*02fc*/ 	.word	0x0000000e
        /*0300*/ 	.word	0x00000048
        /*0304*/ 	.short	0x010a
        /*0306*/ 	.byte	0x3f
	.zero		1


	//   ....[40]....
        /*0308*/ 	.word	0x000065d0
        /*030c*/ 	.word	0x00000007
        /*0310*/ 	.word	0x00000000
        /*0314*/ 	.short	0x010a
        /*0316*/ 	.byte	0x3f
	.zero		1


	//   ....[41]....
        /*0318*/ 	.word	0x00006620
        /*031c*/ 	.word	0x00000009
        /*0320*/ 	.word	0x00000000
        /*0324*/ 	.short	0x010a
        /*0326*/ 	.byte	0x3f
	.zero		1


	//   ....[42]....
        /*0328*/ 	.word	0x00006670
        /*032c*/ 	.word	0x00000006
        /*0330*/ 	.word	0x00000000
        /*0334*/ 	.short	0x010a
        /*0336*/ 	.byte	0x3f
	.zero		1


	//   ....[43]....
        /*0338*/ 	.word	0x000066c0
        /*033c*/ 	.word	0x00000009
        /*0340*/ 	.word	0x00000000
        /*0344*/ 	.short	0x010a
        /*0346*/ 	.byte	0x3f
	.zero		1


	//   ....[44]....
        /*0348*/ 	.word	0x00006710
        /*034c*/ 	.word	0x00000006
        /*0350*/ 	.word	0x00000000
        /*0354*/ 	.short	0x010a
        /*0356*/ 	.byte	0x3f
	.zero		1


	//   ....[45]....
        /*0358*/ 	.word	0x00006760
        /*035c*/ 	.word	0x00000009
        /*0360*/ 	.word	0x00000000
        /*0364*/ 	.short	0x010a
        /*0366*/ 	.byte	0x3f
	.zero		1


	//   ....[46]....
        /*0368*/ 	.word	0x000067b0
        /*036c*/ 	.word	0x00000006
        /*0370*/ 	.word	0x00000000
        /*0374*/ 	.short	0x010a
        /*0376*/ 	.byte	0x3f
	.zero		1


	//   ....[47]....
        /*0378*/ 	.word	0x00006800
        /*037c*/ 	.word	0x00000009
        /*0380*/ 	.word	0x00000000
        /*0384*/ 	.short	0x010a
        /*0386*/ 	.byte	0x3f
	.zero		1


	//----- nvinfo : EIATTR_NUM_MBARRIERS
	.align		4
.L_35:
        /*0388*/ 	.byte	0x03, 0x38
        /*038a*/ 	.short	0x0014


	//----- nvinfo : EIATTR_EXIT_INSTR_OFFSETS
	.align		4
        /*038c*/ 	.byte	0x04, 0x1c
        /*038e*/ 	.short	(.L_37 - .L_36)


	//   ....[0]....
.L_36:
        /*0390*/ 	.word	0x00000a20


	//   ....[1]....
        /*0394*/ 	.word	0x00001230


	//   ....[2]....
        /*0398*/ 	.word	0x00004a70


	//   ....[3]....
        /*039c*/ 	.word	0x00004fd0


	//   ....[4]....
        /*03a0*/ 	.word	0x000063d0


	//----- nvinfo : EIATTR_MAX_THREADS
	.align		4
.L_37:
        /*03a4*/ 	.byte	0x04, 0x05
        /*03a6*/ 	.short	(.L_39 - .L_38)
.L_38:
        /*03a8*/ 	.word	0x00000180
        /*03ac*/ 	.word	0x00000001
        /*03b0*/ 	.word	0x00000001


	//----- nvinfo : EIATTR_CRS_STACK_SIZE
	.align		4
.L_39:
        /*03b4*/ 	.byte	0x04, 0x1e
        /*03b6*/ 	.short	(.L_41 - .L_40)
.L_40:
        /*03b8*/ 	.word	0x00000000


	//----- nvinfo : EIATTR_CBANK_PARAM_SIZE
	.align		4
.L_41:
        /*03bc*/ 	.byte	0x03, 0x19
        /*03be*/ 	.short	0x0470


	//----- nvinfo : EIATTR_PARAM_CBANK
	.align		4
        /*03c0*/ 	.byte	0x04, 0x0a
        /*03c2*/ 	.short	(.L_43 - .L_42)
	.align		4
.L_42:
        /*03c4*/ 	.word	index@(.nv.constant0._ZN7cutlass13device_kernelINS_4gemm6kernel13GemmUniversalIN4cute5tupleIJiiiiEEENS1_10collective13CollectiveMmaINS1_34MainloopSm90TmaGmmaWarpSpecializedILi9ENS5_IJNS4_1CILi2EEESB_NSA_ILi1EEEEEENS1_35KernelTmaWarpSpecializedCooperativeEEENS5_IJNSA_ILi128EEENSA_ILi64EEESH_EEENS_6half_tENS5_IJlSC_lEEESJ_SK_NS4_8TiledMMAINS4_8MMA_AtomIJNS4_4SM904GMMA25MMA_64x64x16_F32F16F16_SSILNSO_5MajorE0ELSQ_0ELNSO_7ScaleInE1ELSR_1EEEEEENS4_6LayoutINS5_IJSB_SC_SC_EEENS5_IJSC_NSA_ILi0EEESW_EEEEENS5_IJNS4_10UnderscoreESZ_SZ_EEEEENS4_23SM90_TMA_LOAD_MULTICASTENS4_14ComposedLayoutINS4_7SwizzleILi3ELi4ELi3EEENS4_18smem_ptr_flag_bitsILi16EEENSU_INS5_IJNSA_ILi8EEESH_EEENS5_IJSH_SC_EEEEEEEvNS4_8identityES12_S1C_vS1D_EENS_8epilogue10collective6detail29Sm90TmaWarpSpecializedAdapterINS1G_15DefaultEpilogueISJ_SK_SK_NS1F_6thread17LinearCombinationISJ_Li1EffLNS1K_9ScaleType4KindE0ELNS_15FloatRoundStyleE2ESJ_EENS1_15EpilogueDefaultEEEEEvvEEEEvNT_6ParamsE)
        /*03c8*/ 	.short	0x0210
        /*03ca*/ 	.short	0x0470


	//----- nvinfo : EIATTR_SW_WAR
	.align		4
.L_43:
        /*03cc*/ 	.byte	0x04, 0x36
        /*03ce*/ 	.short	(.L_45 - .L_44)
.L_44:
        /*03d0*/ 	.word	0x00000008
.L_45:


//--------------------- .nv.callgraph             --------------------------
	.section	.nv.callgraph,"",@"SHT_CUDA_CALLGRAPH"
	.align	4
	.sectionentsize	8
	.align		4
        /*0000*/ 	.word	0x00000000
	.align		4
        /*0004*/ 	.word	0xffffffff
	.align		4
        /*0008*/ 	.word	index@(_ZN7cutlass13device_kernelINS_4gemm6kernel13GemmUniversalIN4cute5tupleIJiiiiEEENS1_10collective13CollectiveMmaINS1_34MainloopSm90TmaGmmaWarpSpecializedILi9ENS5_IJNS4_1CILi2EEESB_NSA_ILi1EEEEEENS1_35KernelTmaWarpSpecializedCooperativeEEENS5_IJNSA_ILi128EEENSA_ILi64EEESH_EEENS_6half_tENS5_IJlSC_lEEESJ_SK_NS4_8TiledMMAINS4_8MMA_AtomIJNS4_4SM904GMMA25MMA_64x64x16_F32F16F16_SSILNSO_5MajorE0ELSQ_0ELNSO_7ScaleInE1ELSR_1EEEEEENS4_6LayoutINS5_IJSB_SC_SC_EEENS5_IJSC_NSA_ILi0EEESW_EEEEENS5_IJNS4_10UnderscoreESZ_SZ_EEEEENS4_23SM90_TMA_LOAD_MULTICASTENS4_14ComposedLayoutINS4_7SwizzleILi3ELi4ELi3EEENS4_18smem_ptr_flag_bitsILi16EEENSU_INS5_IJNSA_ILi8EEESH_EEENS5_IJSH_SC_EEEEEEEvNS4_8identityES12_S1C_vS1D_EENS_8epilogue10collective6detail29Sm90TmaWarpSpecializedAdapterINS1G_15DefaultEpilogueISJ_SK_SK_NS1F_6thread17LinearCombinationISJ_Li1EffLNS1K_9ScaleType4KindE0ELNS_15FloatRoundStyleE2ESJ_EENS1_15EpilogueDefaultEEEEEvvEEEEvNT_6ParamsE)
	.align		4
        /*000c*/ 	.word	index@(__assertfail)
	.align		4
        /*0010*/ 	.word	0x00000000
	.align		4
        /*0014*/ 	.word	0xfffffffe
	.align		4
        /*0018*/ 	.word	0x00000000
	.align		4
        /*001c*/ 	.word	0xfffffffd
	.align		4
        /*0020*/ 	.word	0x00000000
	.align		4
        /*0024*/ 	.word	0xfffffffc


//--------------------- .nv.constant4             --------------------------
	.section	.nv.constant4,"a",@progbits
	.align	8
	.align		8
.nv.constant4:
        /*0000*/ 	.dword	__assertfail
	.align		8
        /*0008*/ 	.dword	__unnamed_1
	.align		8
        /*0010*/ 	.dword	_ZN40_INTERNAL_cc3d9e1b_4_k_cu_59244cf2_288224cuda3std3__45__cpo5beginE
	.align		8
        /*0018*/ 	.dword	_ZN40_INTERNAL_cc3d9e1b_4_k_cu_59244cf2_288224cuda3std3__45__cpo3endE
	.align		8
        /*0020*/ 	.dword	_ZN40_INTERNAL_cc3d9e1b_4_k_cu_59244cf2_288224cuda3std3__45__cpo6cbeginE
	.align		8
        /*0028*/ 	.dword	_ZN40_INTERNAL_cc3d9e1b_4_k_cu_59244cf2_288224cuda3std3__45__cpo4cendE
	.align		8
        /*0030*/ 	.dword	_ZN40_INTERNAL_cc3d9e1b_4_k_cu_59244cf2_288224cuda3std3__442_GLOBAL__N__cc3d9e1b_4_k_cu_59244cf2_288226ignoreE
	.align		8
        /*0038*/ 	.dword	_ZN40_INTERNAL_cc3d9e1b_4_k_cu_59244cf2_288224cuda3std3__419piecewise_constructE
	.align		8
        /*0040*/ 	.dword	_ZN40_INTERNAL_cc3d9e1b_4_k_cu_59244cf2_288224cuda3std3__48in_placeE
	.align		8
        /*0048*/ 	.dword	_ZN40_INTERNAL_cc3d9e1b_4_k_cu_59244cf2_288224cuda3std6ranges3__45__cpo4swapE
	.align		8
        /*0050*/ 	.dword	_ZN40_INTERNAL_cc3d9e1b_4_k_cu_59244cf2_288224cuda3std6ranges3__45__cpo9iter_moveE
	.align		8
        /*0058*/ 	.dword	_ZN40_INTERNAL_cc3d9e1b_4_k_cu_59244cf2_288224cute7productE
	.align		8
        /*0060*/ 	.dword	_ZN40_INTERNAL_cc3d9e1b_4_k_cu_59244cf2_288224cute1_E
	.align		8
        /*0068*/ 	.dword	$str$22
	.align		8
        /*0070*/ 	.dword	$str$23


//--------------------- .text._ZN7cutlass13device_kernelINS_4gemm6kernel13GemmUniversalIN4cute5tupleIJiiiiEEENS1_10collective13CollectiveMmaINS1_34MainloopSm90TmaGmmaWarpSpecializedILi9ENS5_IJNS4_1CILi2EEESB_NSA_ILi1EEEEEENS1_35KernelTmaWarpSpecializedCooperativeEEENS5_IJNSA_ILi128EEENSA_ILi64EEESH_EEENS_6half_tENS5_IJlSC_lEEESJ_SK_NS4_8TiledMMAINS4_8MMA_AtomIJNS4_4SM904GMMA25MMA_64x64x16_F32F16F16_SSILNSO_5MajorE0ELSQ_0ELNSO_7ScaleInE1ELSR_1EEEEEENS4_6LayoutINS5_IJSB_SC_SC_EEENS5_IJSC_NSA_ILi0EEESW_EEEEENS5_IJNS4_10UnderscoreESZ_SZ_EEEEENS4_23SM90_TMA_LOAD_MULTICASTENS4_14ComposedLayoutINS4_7SwizzleILi3ELi4ELi3EEENS4_18smem_ptr_flag_bitsILi16EEENSU_INS5_IJNSA_ILi8EEESH_EEENS5_IJSH_SC_EEEEEEEvNS4_8identityES12_S1C_vS1D_EENS_8epilogue10collective6detail29Sm90TmaWarpSpecializedAdapterINS1G_15DefaultEpilogueISJ_SK_SK_NS1F_6thread17LinearCombinationISJ_Li1EffLNS1K_9ScaleType4KindE0ELNS_15FloatRoundStyleE2ESJ_EENS1_15EpilogueDefaultEEEEEvvEEEEvNT_6ParamsE --------------------------
	.section	.text._ZN7cutlass13device_kernelINS_4gemm6kernel13GemmUniversalIN4cute5tupleIJiiiiEEENS1_10collective13CollectiveMmaINS1_34MainloopSm90TmaGmmaWarpSpecializedILi9ENS5_IJNS4_1CILi2EEESB_NSA_ILi1EEEEEENS1_35KernelTmaWarpSpecializedCooperativeEEENS5_IJNSA_ILi128EEENSA_ILi64EEESH_EEENS_6half_tENS5_IJlSC_lEEESJ_SK_NS4_8TiledMMAINS4_8MMA_AtomIJNS4_4SM904GMMA25MMA_64x64x16_F32F16F16_SSILNSO_5MajorE0ELSQ_0ELNSO_7ScaleInE1ELSR_1EEEEEENS4_6LayoutINS5_IJSB_SC_SC_EEENS5_IJSC_NSA_ILi0EEESW_EEEEENS5_IJNS4_10UnderscoreESZ_SZ_EEEEENS4_23SM90_TMA_LOAD_MULTICASTENS4_14ComposedLayoutINS4_7SwizzleILi3ELi4ELi3EEENS4_18smem_ptr_flag_bitsILi16EEENSU_INS5_IJNSA_ILi8EEESH_EEENS5_IJSH_SC_EEEEEEEvNS4_8identityES12_S1C_vS1D_EENS_8epilogue10collective6detail29Sm90TmaWarpSpecializedAdapterINS1G_15DefaultEpilogueISJ_SK_SK_NS1F_6thread17LinearCombinationISJ_Li1EffLNS1K_9ScaleType4KindE0ELNS_15FloatRoundStyleE2ESJ_EENS1_15EpilogueDefaultEEEEEvvEEEEvNT_6ParamsE,"ax",@progbits
	.align	128
.text._ZN7cutlass13device_kernelINS_4gemm6kernel13GemmUniversalIN4cute5tupleIJiiiiEEENS1_10collective13CollectiveMmaINS1_34MainloopSm90TmaGmmaWarpSpecializedILi9ENS5_IJNS4_1CILi2EEESB_NSA_ILi1EEEEEENS1_35KernelTmaWarpSpecializedCooperativeEEENS5_IJNSA_ILi128EEENSA_ILi64EEESH_EEENS_6half_tENS5_IJlSC_lEEESJ_SK_NS4_8TiledMMAINS4_8MMA_AtomIJNS4_4SM904GMMA25MMA_64x64x16_F32F16F16_SSILNSO_5MajorE0ELSQ_0ELNSO_7ScaleInE1ELSR_1EEEEEENS4_6LayoutINS5_IJSB_SC_SC_EEENS5_IJSC_NSA_ILi0EEESW_EEEEENS5_IJNS4_10UnderscoreESZ_SZ_EEEEENS4_23SM90_TMA_LOAD_MULTICASTENS4_14ComposedLayoutINS4_7SwizzleILi3ELi4ELi3EEENS4_18smem_ptr_flag_bitsILi16EEENSU_INS5_IJNSA_ILi8EEESH_EEENS5_IJSH_SC_EEEEEEEvNS4_8identityES12_S1C_vS1D_EENS_8epilogue10collective6detail29Sm90TmaWarpSpecializedAdapterINS1G_15DefaultEpilogueISJ_SK_SK_NS1F_6thread17LinearCombinationISJ_Li1EffLNS1K_9ScaleType4KindE0ELNS_15FloatRoundStyleE2ESJ_EENS1_15EpilogueDefaultEEEEEvvEEEEvNT_6ParamsE:
        .type           _ZN7cutlass13device_kernelINS_4gemm6kernel13GemmUniversalIN4cute5tupleIJiiiiEEENS1_10collective13CollectiveMmaINS1_34MainloopSm90TmaGmmaWarpSpecializedILi9ENS5_IJNS4_1CILi2EEESB_NSA_ILi1EEEEEENS1_35KernelTmaWarpSpecializedCooperativeEEENS5_IJNSA_ILi128EEENSA_ILi64EEESH_EEENS_6half_tENS5_IJlSC_lEEESJ_SK_NS4_8TiledMMAINS4_8MMA_AtomIJNS4_4SM904GMMA25MMA_64x64x16_F32F16F16_SSILNSO_5MajorE0ELSQ_0ELNSO_7ScaleInE1ELSR_1EEEEEENS4_6LayoutINS5_IJSB_SC_SC_EEENS5_IJSC_NSA_ILi0EEESW_EEEEENS5_IJNS4_10UnderscoreESZ_SZ_EEEEENS4_23SM90_TMA_LOAD_MULTICASTENS4_14ComposedLayoutINS4_7SwizzleILi3ELi4ELi3EEENS4_18smem_ptr_flag_bitsILi16EEENSU_INS5_IJNSA_ILi8EEESH_EEENS5_IJSH_SC_EEEEEEEvNS4_8identityES12_S1C_vS1D_EENS_8epilogue10collective6detail29Sm90TmaWarpSpecializedAdapterINS1G_15DefaultEpilogueISJ_SK_SK_NS1F_6thread17LinearCombinationISJ_Li1EffLNS1K_9ScaleType4KindE0ELNS_15FloatRoundStyleE2ESJ_EENS1_15EpilogueDefaultEEEEEvvEEEEvNT_6ParamsE,@function
        .size           _ZN7cutlass13device_kernelINS_4gemm6kernel13GemmUniversalIN4cute5tupleIJiiiiEEENS1_10collective13CollectiveMmaINS1_34MainloopSm90TmaGmmaWarpSpecializedILi9ENS5_IJNS4_1CILi2EEESB_NSA_ILi1EEEEEENS1_35KernelTmaWarpSpecializedCooperativeEEENS5_IJNSA_ILi128EEENSA_ILi64EEESH_EEENS_6half_tENS5_IJlSC_lEEESJ_SK_NS4_8TiledMMAINS4_8MMA_AtomIJNS4_4SM904GMMA25MMA_64x64x16_F32F16F16_SSILNSO_5MajorE0ELSQ_0ELNSO_7ScaleInE1ELSR_1EEEEEENS4_6LayoutINS5_IJSB_SC_SC_EEENS5_IJSC_NSA_ILi0EEESW_EEEEENS5_IJNS4_10UnderscoreESZ_SZ_EEEEENS4_23SM90_TMA_LOAD_MULTICASTENS4_14ComposedLayoutINS4_7SwizzleILi3ELi4ELi3EEENS4_18smem_ptr_flag_bitsILi16EEENSU_INS5_IJNSA_ILi8EEESH_EEENS5_IJSH_SC_EEEEEEEvNS4_8identityES12_S1C_vS1D_EENS_8epilogue10collective6detail29Sm90TmaWarpSpecializedAdapterINS1G_15DefaultEpilogueISJ_SK_SK_NS1F_6thread17LinearCombinationISJ_Li1EffLNS1K_9ScaleType4KindE0ELNS_15FloatRoundStyleE2ESJ_EENS1_15EpilogueDefaultEEEEEvvEEEEvNT_6ParamsE,(.L_x_146 - _ZN7cutlass13device_kernelINS_4gemm6kernel13GemmUniversalIN4cute5tupleIJiiiiEEENS1_10collective13CollectiveMmaINS1_34MainloopSm90TmaGmmaWarpSpecializedILi9ENS5_IJNS4_1CILi2EEESB_NSA_ILi1EEEEEENS1_35KernelTmaWarpSpecializedCooperativeEEENS5_IJNSA_ILi128EEENSA_ILi64EEESH_EEENS_6half_tENS5_IJlSC_lEEESJ_SK_NS4_8TiledMMAINS4_8MMA_AtomIJNS4_4SM904GMMA25MMA_64x64x16_F32F16F16_SSILNSO_5MajorE0ELSQ_0ELNSO_7ScaleInE1ELSR_1EEEEEENS4_6LayoutINS5_IJSB_SC_SC_EEENS5_IJSC_NSA_ILi0EEESW_EEEEENS5_IJNS4_10UnderscoreESZ_SZ_EEEEENS4_23SM90_TMA_LOAD_MULTICASTENS4_14ComposedLayoutINS4_7SwizzleILi3ELi4ELi3EEENS4_18smem_ptr_flag_bitsILi16EEENSU_INS5_IJNSA_ILi8EEESH_EEENS5_IJSH_SC_EEEEEEEvNS4_8identityES12_S1C_vS1D_EENS_8epilogue10collective6detail29Sm90TmaWarpSpecializedAdapterINS1G_15DefaultEpilogueISJ_SK_SK_NS1F_6thread17LinearCombinationISJ_Li1EffLNS1K_9ScaleType4KindE0ELNS_15FloatRoundStyleE2ESJ_EENS1_15EpilogueDefaultEEEEEvvEEEEvNT_6ParamsE)
        .other          _ZN7cutlass13device_kernelINS_4gemm6kernel13GemmUniversalIN4cute5tupleIJiiiiEEENS1_10collective13CollectiveMmaINS1_34MainloopSm90TmaGmmaWarpSpecializedILi9ENS5_IJNS4_1CILi2EEESB_NSA_ILi1EEEEEENS1_35KernelTmaWarpSpecializedCooperativeEEENS5_IJNSA_ILi128EEENSA_ILi64EEESH_EEENS_6half_tENS5_IJlSC_lEEESJ_SK_NS4_8TiledMMAINS4_8MMA_AtomIJNS4_4SM904GMMA25MMA_64x64x16_F32F16F16_SSILNSO_5MajorE0ELSQ_0ELNSO_7ScaleInE1ELSR_1EEEEEENS4_6LayoutINS5_IJSB_SC_SC_EEENS5_IJSC_NSA_ILi0EEESW_EEEEENS5_IJNS4_10UnderscoreESZ_SZ_EEEEENS4_23SM90_TMA_LOAD_MULTICASTENS4_14ComposedLayoutINS4_7SwizzleILi3ELi4ELi3EEENS4_18smem_ptr_flag_bitsILi16EEENSU_INS5_IJNSA_ILi8EEESH_EEENS5_IJSH_SC_EEEEEEEvNS4_8identityES12_S1C_vS1D_EENS_8epilogue10collective6detail29Sm90TmaWarpSpecializedAdapterINS1G_15DefaultEpilogueISJ_SK_SK_NS1F_6thread17LinearCombinationISJ_Li1EffLNS1K_9ScaleType4KindE0ELNS_15FloatRoundStyleE2ESJ_EENS1_15EpilogueDefaultEEEEEvvEEEEvNT_6ParamsE,@"STO_CUDA_ENTRY STV_DEFAULT"
_ZN7cutlass13device_kernelINS_4gemm6kernel13GemmUniversalIN4cute5tupleIJiiiiEEENS1_10collective13CollectiveMmaINS1_34MainloopSm90TmaGmmaWarpSpecializedILi9ENS5_IJNS4_1CILi2EEESB_NSA_ILi1EEEEEENS1_35KernelTmaWarpSpecializedCooperativeEEENS5_IJNSA_ILi128EEENSA_ILi64EEESH_EEENS_6half_tENS5_IJlSC_lEEESJ_SK_NS4_8TiledMMAINS4_8MMA_AtomIJNS4_4SM904GMMA25MMA_64x64x16_F32F16F16_SSILNSO_5MajorE0ELSQ_0ELNSO_7ScaleInE1ELSR_1EEEEEENS4_6LayoutINS5_IJSB_SC_SC_EEENS5_IJSC_NSA_ILi0EEESW_EEEEENS5_IJNS4_10UnderscoreESZ_SZ_EEEEENS4_23SM90_TMA_LOAD_MULTICASTENS4_14ComposedLayoutINS4_7SwizzleILi3ELi4ELi3EEENS4_18smem_ptr_flag_bitsILi16EEENSU_INS5_IJNSA_ILi8EEESH_EEENS5_IJSH_SC_EEEEEEEvNS4_8identityES12_S1C_vS1D_EENS_8epilogue10collective6detail29Sm90TmaWarpSpecializedAdapterINS1G_15DefaultEpilogueISJ_SK_SK_NS1F_6thread17LinearCombinationISJ_Li1EffLNS1K_9ScaleType4KindE0ELNS_15FloatRoundStyleE2ESJ_EENS1_15EpilogueDefaultEEEEEvvEEEEvNT_6ParamsE:
[----:B------:R-:W0:Y:S01]  /*0000*/  LDC R1, c[0x0][0x28] ;  /* 0x00000a00ff017b82 */ /* 0x000e220000000800 */
[----:B------:R-:W1:Y:S01]  /*0010*/  S2R R18, SR_TID.X ;  /* 0x0000000000127919 */ /* 0x000e620000002100 */
[----:B------:R-:W-:Y:S01]  /*0020*/  ELECT P0, URZ, PT ;  /* 0x00000000003f782f */ /* 0x000fe20003800000 */
[----:B------:R-:W-:Y:S01]  /*0030*/  BSSY B0, `(.L_x_0) ;  /* 0x000000f000007945 */ /* 0x000fe20003800000 */
[--C-:B-1----:R-:W-:Y:S02]  /*0040*/  SHF.R.U32.HI R0, RZ, 0x5, R18.reuse ;  /* 0x00000005ff007819 */ /* 0x102fe40000011612 */
[----:B------:R-:W-:-:S03]  /*0050*/  SHF.R.U32.HI R3, RZ, 0x7, R18 ;  /* 0x00000007ff037819 */ /* 0x000fc60000011612 */
[----:B------:R-:W1:Y:S04]  /*0060*/  SHFL.IDX PT, R2, R0, RZ, 0x1f ;  /* 0x00001fff00027589 */ /* 0x000e6800000e0000 */
[----:B------:R2:W3:Y:S01]  /*0070*/  SHFL.IDX PT, R5, R3, RZ, 0x1f ;  /* 0x00001fff03057589 */ /* 0x0004e200000e0000 */
[----:B-1----:R-:W-:-:S13]  /*0080*/  ISETP.NE.OR P0, PT, R2, RZ, !P0 ;  /* 0x000000ff0200720c */ /* 0x002fda0004705670 */
[----:B0-23--:R-:W-:Y:S05]  /*0090*/  @P0 BRA `(.L_x_1) ;  /* 0x0000000000200947 */ /* 0x00dfea0003800000 */
[----:B------:R-:W-:Y:S02]  /*00a0*/  ULDC.64 UR4, c[0x0][0x198] ;  /* 0x0000660000047ab9 */ /* 0x000fe40000000a00 */
[----:B------:R-:W-:Y:S02]  /*00b0*/  UIADD3 UR6, UP0, UR4, 0xf0, URZ ;  /* 0x000000f004067890 */ /* 0x000fe4000ff1e03f */
[----:B------:R-:W-:Y:S02]  /*00c0*/  UIADD3 UR4, UP1, UR4, 0x1f0, URZ ;  /* 0x000001f004047890 */ /* 0x000fe4000ff3e03f */
[----:B------:R-:W-:Y:S02]  /*00d0*/  UIADD3.X UR7, URZ, UR5, URZ, UP0, !UPT ;  /* 0x000000053f077290 */ /* 0x000fe400087fe43f */
[----:B------:R-:W-:-:S07]  /*00e0*/  UIADD3.X UR5, URZ, UR5, URZ, UP1, !UPT ;  /* 0x000000053f057290 */ /* 0x000fce0008ffe43f */
[----:B------:R0:W-:Y:S02]  /*00f0*/  UTMACCTL.PF [UR6] ;  /* 0x00000000060079b9 */ /* 0x0001e40008040000 */
[----:B------:R0:W-:Y:S02]  /*0100*/  UTMACCTL.PF [UR4] ;  /* 0x00000000040079b9 */ /* 0x0001e40008040000 */
[----:B0-----:R-:W-:Y:S01]  /*0110*/  NOP ;  /* 0x0000000000007918 */ /* 0x001fe20000000000 */
.L_x_1:
[----:B------:R-:W-:Y:S05]  /*0120*/  BSYNC B0 ;  /* 0x0000000000007941 */ /* 0x000fea0003800000 */
.L_x_0:
[----:B------:R-:W0:Y:S02]  /*0130*/  SHFL.IDX PT, R3, R0, RZ, 0x1f ;  /* 0x00001fff00037589 */ /* 0x000e2400000e0000 */
[----:B0-----:R-:W-:-:S13]  /*0140*/  ISETP.NE.AND P0, PT, R3, RZ, PT ;  /* 0x000000ff0300720c */ /* 0x001fda0003f05270 */
[----:B------:R-:W-:Y:S05]  /*0150*/  @P0 BRA `(.L_x_2) ;  /* 0x00000000008c0947 */ /* 0x000fea0003800000 */
[----:B------:R-:W-:Y:S01]  /*0160*/  ELECT P0, URZ, PT ;  /* 0x00000000003f782f */ /* 0x000fe20003800000 */
[----:B------:R-:W-:-:S12]  /*0170*/  BSSY B0, `(.L_x_2) ;  /* 0x0000021000007945 */ /* 0x000fd80003800000 */
[----:B------:R-:W-:Y:S05]  /*0180*/  @!P0 BRA `(.L_x_3) ;  /* 0x00000000007c8947 */ /* 0x000fea0003800000 */
[----:B------:R-:W0:Y:S01]  /*0190*/  S2UR UR8, SR_CgaCtaId ;  /* 0x00000000000879c3 */ /* 0x000e220000008800 */
[----:B------:R-:W-:Y:S01]  /*01a0*/  UMOV UR4, 0x400 ;  /* 0x0000040000047882 */ /* 0x000fe20000000000 */
[----:B------:R-:W-:Y:S01]  /*01b0*/  UMOV UR5, 0x1 ;  /* 0x0000000100057882 */ /* 0x000fe20000000000 */
[----:B------:R-:W-:Y:S02]  /*01c0*/  UMOV UR6, 0x6 ;  /* 0x0000000600067882 */ /* 0x000fe40000000000 */
[----:B------:R-:W-:-:S04]  /*01d0*/  UIADD3 UR6, -UR6, 0x100000, URZ ;  /* 0x0010000006067890 */ /* 0x000fc8000fffe13f */
[----:B------:R-:W-:Y:S02]  /*01e0*/  USHF.L.U32 UR7, UR6, 0xb, URZ ;  /* 0x0000000b06077899 */ /* 0x000fe4000800063f */
[----:B------:R-:W-:Y:S02]  /*01f0*/  USHF.L.U32 UR6, UR6, 0x1, URZ ;  /* 0x0000000106067899 */ /* 0x000fe4000800063f */
[----:B0-----:R-:W-:Y:S02]  /*0200*/  ULEA UR8, UR8, UR4, 0x18 ;  /* 0x0000000408087291 */ /* 0x001fe4000f8ec03f */
[----:B------:R-:W-:-:S04]  /*0210*/  UIADD3 UR4, -UR5, 0x100000, URZ ;  /* 0x0010000005047890 */ /* 0x000fc8000fffe13f */
[----:B------:R-:W-:Y:S02]  /*0220*/  USHF.L.U32 UR5, UR4, 0xb, URZ ;  /* 0x0000000b04057899 */ /* 0x000fe4000800063f */
[----:B------:R-:W-:Y:S01]  /*0230*/  USHF.L.U32 UR4, UR4, 0x1, URZ ;  /* 0x0000000104047899 */ /* 0x000fe2000800063f */
[----:B------:R-:W0:Y:S11]  /*0240*/  FENCE.VIEW.ASYNC.S ;  /* 0x00000000000073c6 */ /* 0x000e360000000000 */
[----:B0-----:R0:W1:Y:S01]  /*0250*/  SYNCS.EXCH.64 URZ, [UR8], UR4 ;  /* 0x00000004083f75b2 */ /* 0x0010620008000100 */
[----:B------:R0:W2:Y:S01]  /*0260*/  SYNCS.EXCH.64 URZ, [UR8+0x48], UR6 ;  /* 0x00004806083f75b2 */ /* 0x0000a20008000100 */
[----:B------:R0:W3:Y:S01]  /*0270*/  SYNCS.EXCH.64 URZ, [UR8+0x8], UR4 ;  /* 0x00000804083f75b2 */ /* 0x0000e20008000100 */
[----:B------:R0:W4:Y:S01]  /*0280*/  SYNCS.EXCH.64 URZ, [UR8+0x50], UR6 ;  /* 0x00005006083f75b2 */ /* 0x0001220008000100 */
[----:B------:R0:W0:Y:S01]  /*0290*/  SYNCS.EXCH.64 URZ, [UR8+0x10], UR4 ;  /* 0x00001004083f75b2 */ /* 0x0000220008000100 */
        /* <DEDUP_REMOVED lines=13> */
[----:B------:R-:W-:Y:S01]  /*0370*/  NOP ;  /* 0x0000000000007918 */ /* 0x000fe20000000000 */
.L_x_3:
[----:B0-----:R-:W-:Y:S05]  /*0380*/  BSYNC B0 ;  /* 0x0000000000007941 */ /* 0x001fea0003800000 */
.L_x_2:
[----:B------:R-:W-:Y:S01]  /*0390*/  SHF.R.S32.HI R7, RZ, 0x1f, R18 ;  /* 0x0000001fff077819 */ /* 0x000fe20000011412 */
[----:B------:R-:W0:Y:S01]  /*03a0*/  SHFL.IDX PT, R0, R0, RZ, 0x1f ;  /* 0x00001fff00007589 */ /* 0x000e2200000e0000 */
[----:B------:R-:W5:Y:S01]  /*03b0*/  S2UR UR8, SR_CTAID.X ;  /* 0x00000000000879c3 */ /* 0x000f620000002500 */
[----:B------:R-:W-:Y:S02]  /*03c0*/  ELECT P0, URZ, PT ;  /* 0x00000000003f782f */ /* 0x000fe40003800000 */
[----:B------:R-:W-:Y:S01]  /*03d0*/  LEA.HI R7, R7, R18, RZ, 0x7 ;  /* 0x0000001207077211 */ /* 0x000fe200078f38ff */
[----:B------:R-:W1:Y:S01]  /*03e0*/  S2R R4, SR_CTAID.Y ;  /* 0x0000000000047919 */ /* 0x000e620000002600 */
[----:B------:R-:W-:Y:S01]  /*03f0*/  SHF.R.S32.HI R8, RZ, 0x1f, R3 ;  /* 0x0000001fff087819 */ /* 0x000fe20000011403 */
[----:B------:R-:W-:Y:S01]  /*0400*/  ULDC UR4, c[0x0][0x150] ;  /* 0x0000540000047ab9 */ /* 0x000fe20000000800 */
[----:B------:R-:W-:Y:S01]  /*0410*/  LOP3.LUT R7, R7, 0xffffff80, RZ, 0xc0, !PT ;  /* 0xffffff8007077812 */ /* 0x000fe200078ec0ff */
[----:B------:R-:W-:Y:S01]  /*0420*/  NOP ;  /* 0x0000000000007918 */ /* 0x000fe20000000000 */
[----:B------:R-:W-:Y:S01]  /*0430*/  LEA.HI R8, R8, R3, RZ, 0x2 ;  /* 0x0000000308087211 */ /* 0x000fe200078f10ff */
[----:B------:R-:W2:Y:S01]  /*0440*/  LDC R10, c[0x0][0x144] ;  /* 0x00005100ff0a7b82 */ /* 0x000ea20000000800 */
[----:B------:R-:W-:Y:S01]  /*0450*/  NOP ;  /* 0x0000000000007918 */ /* 0x000fe20000000000 */
[----:B------:R-:W-:Y:S01]  /*0460*/  IMAD.IADD R6, R18, 0x1, -R7 ;  /* 0x0000000112067824 */ /* 0x000fe200078e0a07 */
[----:B------:R-:W-:Y:S01]  /*0470*/  LOP3.LUT R8, R8, 0x3ffffffc, RZ, 0xc0, !PT ;  /* 0x3ffffffc08087812 */ /* 0x000fe200078ec0ff */
[----:B------:R-:W-:Y:S01]  /*0480*/  IMAD.MOV.U32 R23, RZ, RZ, 0x1 ;  /* 0x00000001ff177424 */ /* 0x000fe200078e00ff */
[----:B------:R-:W-:-:S02]  /*0490*/  ISETP.NE.AND P3, PT, R5, RZ, PT ;  /* 0x000000ff0500720c */ /* 0x000fc40003f65270 */
[----:B------:R-:W-:Y:S01]  /*04a0*/  SHF.R.S32.HI R7, RZ, 0x1f, R6 ;  /* 0x0000001fff077819 */ /* 0x000fe20000011406 */
[----:B------:R-:W-:Y:S01]  /*04b0*/  IMAD.IADD R8, R3, 0x1, -R8 ;  /* 0x0000000103087824 */ /* 0x000fe200078e0a08 */
[----:B------:R-:W3:Y:S02]  /*04c0*/  LDC R13, c[0x0][0x140] ;  /* 0x00005000ff0d7b82 */ /* 0x000ee40000000800 */
[----:B------:R-:W-:Y:S02]  /*04d0*/  LEA.HI R7, R7, R6, RZ, 0x3 ;  /* 0x0000000607077211 */ /* 0x000fe400078f18ff */
[----:B0-----:R-:W-:Y:S02]  /*04e0*/  ISETP.NE.OR P0, PT, R0, RZ, !P0 ;  /* 0x000000ff0000720c */ /* 0x001fe40004705670 */
[--C-:B------:R-:W-:Y:S02]  /*04f0*/  SHF.R.S32.HI R0, RZ, 0x3, R7.reuse ;  /* 0x00000003ff007819 */ /* 0x100fe40000011407 */
[----:B------:R-:W-:-:S02]  /*0500*/  SHF.R.S32.HI R7, RZ, 0x1f, R7 ;  /* 0x0000001fff077819 */ /* 0x000fc40000011407 */
[----:B-----5:R-:W-:Y:S02]  /*0510*/  I2FP.F32.U32 R9, UR8 ;  /* 0x0000000800097c45 */ /* 0x020fe40008201000 */
[----:B------:R-:W-:-:S03]  /*0520*/  LEA.HI R7, R7, R0, RZ, 0x2 ;  /* 0x0000000007077211 */ /* 0x000fc600078f10ff */
[----:B------:R-:W-:Y:S01]  /*0530*/  FMUL R9, R9, UR4 ;  /* 0x0000000409097c20 */ /* 0x000fe20008400000 */
[----:B------:R-:W-:Y:S01]  /*0540*/  LOP3.LUT R7, R7, 0xfffffffc, RZ, 0xc0, !PT ;  /* 0xfffffffc07077812 */ /* 0x000fe200078ec0ff */
[----:B------:R-:W-:Y:S01]  /*0550*/  VOTEU.ALL UP0, P0 ;  /* 0x00000000003f7886 */ /* 0x000fe20000000000 */
[----:B-1----:R-:W-:Y:S01]  /*0560*/  I2FP.F32.U32 R3, R4 ;  /* 0x0000000400037245 */ /* 0x002fe20000201000 */
[----:B------:R-:W-:Y:S01]  /*0570*/  ULDC UR4, c[0x0][0x154] ;  /* 0x0000550000047ab9 */ /* 0x000fe20000000800 */
[----:B------:R-:W-:Y:S01]  /*0580*/  VOTEU.ALL UP1, P0 ;  /* 0x00000000003f7886 */ /* 0x000fe20000020000 */
[----:B------:R-:W0:Y:S01]  /*0590*/  F2I.U32.TRUNC.NTZ R9, R9 ;  /* 0x0000000900097305 */ /* 0x000e22000020f000 */
[----:B------:R-:W-:Y:S01]  /*05a0*/  IMAD.IADD R7, R0, 0x1, -R7 ;  /* 0x0000000100077824 */ /* 0x000fe200078e0a07 */
[----:B------:R-:W1:Y:S01]  /*05b0*/  @!UP0 S2UR UR7, SR_CgaCtaId ;  /* 0x00000000000789c3 */ /* 0x000e620000008800 */
[----:B------:R-:W-:Y:S01]  /*05c0*/  FMUL R12, R3, UR4 ;  /* 0x00000004030c7c20 */ /* 0x000fe20008400000 */
[----:B------:R-:W-:Y:S01]  /*05d0*/  UMOV UR4, 0x20 ;  /* 0x0000002000047882 */ /* 0x000fe20000000000 */
[----:B------:R-:W-:Y:S01]  /*05e0*/  IMAD R8, R8, 0x4, R7 ;  /* 0x0000000408087824 */ /* 0x000fe200078e0207 */
[----:B------:R-:W-:Y:S01]  /*05f0*/  @!UP0 UMOV UR6, 0x400 ;  /* 0x0000040000068882 */ /* 0x000fe20000000000 */
[----:B------:R-:W-:-:S04]  /*0600*/  @!UP0 UIADD3 UR4, -UR4, 0x100000, URZ ;  /* 0x0010000004048890 */ /* 0x000fc8000fffe13f */
[----:B------:R-:W-:Y:S02]  /*0610*/  @!UP0 USHF.L.U32 UR5, UR4, 0xb, URZ ;  /* 0x0000000b04058899 */ /* 0x000fe4000800063f */
[----:B------:R-:W-:Y:S01]  /*0620*/  @!UP0 USHF.L.U32 UR4, UR4, 0x1, URZ ;  /* 0x0000000104048899 */ /* 0x000fe2000800063f */
[----:B---3--:R-:W-:Y:S01]  /*0630*/  ISETP.EQ.U32.AND P2, PT, R13, 0x1, PT ;  /* 0x000000010d00780c */ /* 0x008fe20003f42070 */
[----:B------:R-:W3:Y:S01]  /*0640*/  F2I.U32.TRUNC.NTZ R12, R12 ;  /* 0x0000000c000c7305 */ /* 0x000ee2000020f000 */
[----:B------:R-:W-:Y:S01]  /*0650*/  LEA.HI R0, R8, R8, RZ, 0x1 ;  /* 0x0000000808007211 */ /* 0x000fe200078f08ff */
[----:B------:R-:W5:Y:S03]  /*0660*/  LDC R7, c[0x0][0x148] ;  /* 0x00005200ff077b82 */ /* 0x000f660000000800 */
[----:B------:R-:W-:Y:S01]  /*0670*/  LOP3.LUT R11, R0, 0xfffffffe, RZ, 0xc0, !PT ;  /* 0xfffffffe000b7812 */ /* 0x000fe200078ec0ff */
[----:B0-----:R-:W-:Y:S01]  /*0680*/  IMAD.MOV R15, RZ, RZ, -R9 ;  /* 0x000000ffff0f7224 */ /* 0x001fe200078e0a09 */
[----:B------:R-:W-:-:S03]  /*0690*/  SHF.R.S32.HI R9, RZ, 0x1f, R2 ;  /* 0x0000001fff097819 */ /* 0x000fc60000011402 */
[----:B--2---:R-:W-:Y:S01]  /*06a0*/  IMAD R3, R10, R15, UR8 ;  /* 0x000000080a037e24 */ /* 0x004fe2000f8e020f */
[----:B------:R-:W-:Y:S01]  /*06b0*/  LEA.HI R9, R9, R2, RZ, 0x2 ;  /* 0x0000000209097211 */ /* 0x000fe200078f10ff */
[C---:B------:R-:W-:Y:S02]  /*06c0*/  IMAD.IADD R0, R8.reuse, 0x1, -R11 ;  /* 0x0000000108007824 */ /* 0x040fe400078e0a0b */
[----:B------:R-:W-:Y:S01]  /*06d0*/  IMAD.SHL.U32 R11, R8, 0x4, RZ ;  /* 0x00000004080b7824 */ /* 0x000fe200078e00ff */
[----:B------:R-:W-:Y:S01]  /*06e0*/  LOP3.LUT R9, R9, 0xfffffffc, RZ, 0xc0, !PT ;  /* 0xfffffffc09097812 */ /* 0x000fe200078ec0ff */
[----:B---3--:R-:W-:Y:S01]  /*06f0*/  IMAD.MOV R21, RZ, RZ, -R12 ;  /* 0x000000ffff157224 */ /* 0x008fe200078e0a0c */
[----:B------:R-:W-:Y:S01]  /*0700*/  ISETP.NE.AND P4, PT, R0, R3, PT ;  /* 0x000000030000720c */ /* 0x000fe20003f85270 */
[----:B-1----:R-:W-:Y:S01]  /*0710*/  @!UP0 ULEA UR6, UR7, UR6, 0x18 ;  /* 0x0000000607068291 */ /* 0x002fe2000f8ec03f */
[----:B------:R-:W-:Y:S01]  /*0720*/  LOP3.LUT R22, R8, 0xc, R11, 0x78, !PT ;  /* 0x0000000c08167812 */ /* 0x000fe200078e780b */
[----:B------:R-:W-:Y:S01]  /*0730*/  IMAD.IADD R0, R2, 0x1, -R9 ;  /* 0x0000000102007824 */ /* 0x000fe200078e0a09 */
[----:B------:R-:W-:Y:S01]  /*0740*/  VOTEU.ALL UP0, P0 ;  /* 0x00000000003f7886 */ /* 0x000fe20000000000 */
[----:B------:R-:W-:Y:S01]  /*0750*/  LOP3.LUT P0, RZ, R6, 0x7, RZ, 0xc0, !PT ;  /* 0x0000000706ff7812 */ /* 0x000fe2000780c0ff */
[----:B------:R-:W-:-:S02]  /*0760*/  VIADD R6, R5, 0xffffffff ;  /* 0xffffffff05067836 */ /* 0x000fc40000000000 */
[----:B------:R-:W-:Y:S01]  /*0770*/  ISETP.NE.AND P1, PT, R0, 0x3, PT ;  /* 0x000000030000780c */ /* 0x000fe20003f25270 */
[----:B-----5:R-:W-:Y:S01]  /*0780*/  IMAD R9, R7, R21, R4 ;  /* 0x0000001507097224 */ /* 0x020fe200078e0204 */
[----:B------:R-:W-:Y:S02]  /*0790*/  ISETP.LT.U32.AND P0, PT, R22, 0x4, !P0 ;  /* 0x000000041600780c */ /* 0x000fe40004701070 */
[----:B------:R-:W-:Y:S01]  /*07a0*/  ISETP.EQ.OR P1, PT, R0, RZ, !P1 ;  /* 0x000000ff0000720c */ /* 0x000fe20004f22670 */
[----:B------:R-:W0:Y:S02]  /*07b0*/  FENCE.VIEW.ASYNC.S ;  /* 0x00000000000073c6 */ /* 0x000e240000000000 */
[----:B0-----:R0:W1:Y:S01]  /*07c0*/  @!UP0 SYNCS.EXCH.64 URZ, [UR6+0xa0], UR4 ;  /* 0x0000a004063f85b2 */ /* 0x0010620008000100 */
[----:B------:R-:W-:Y:S02]  /*07d0*/  @P4 LEA.HI R2, R22, R22, RZ, 0x1 ;  /* 0x0000001616024211 */ /* 0x000fe400078f08ff */
[----:B------:R-:W-:-:S02]  /*07e0*/  ISETP.EQ.AND P1, PT, R5, RZ, P1 ;  /* 0x000000ff0500720c */ /* 0x000fc40000f22270 */
[----:B------:R-:W-:Y:S02]  /*07f0*/  @P4 SHF.R.S32.HI R2, RZ, 0x1, R2 ;  /* 0x00000001ff024819 */ /* 0x000fe40000011402 */
[----:B------:R-:W-:Y:S02]  /*0800*/  ISETP.GE.U32.AND P6, PT, R6, 0x2, PT ;  /* 0x000000020600780c */ /* 0x000fe40003fc6070 */
[----:B------:R-:W-:Y:S02]  /*0810*/  @P4 ISETP.NE.AND P5, PT, R2, R9, PT ;  /* 0x000000090200420c */ /* 0x000fe40003fa5270 */
[----:B------:R-:W-:Y:S02]  /*0820*/  SEL R2, RZ, 0x1, !P0 ;  /* 0x00000001ff027807 */ /* 0x000fe40004000000 */
[----:B------:R-:W-:Y:S02]  /*0830*/  @P4 SEL R23, RZ, 0x1, P5 ;  /* 0x00000001ff174807 */ /* 0x000fe40002800000 */
[----:B------:R-:W-:Y:S01]  /*0840*/  SEL R19, RZ, 0x1, !P1 ;  /* 0x00000001ff137807 */ /* 0x000fe20004800000 */
[----:B------:R0:W2:Y:S01]  /*0850*/  @!UP1 SYNCS.EXCH.64 URZ, [UR6+0xa8], UR4 ;  /* 0x0000a804063f95b2 */ /* 0x0000a20008000100 */
[----:B------:R-:W-:Y:S01]  /*0860*/  LOP3.LUT R23, R23, R2, RZ, 0xc0, !PT ;  /* 0x0000000217177212 */ /* 0x000fe200078ec0ff */
[----:B------:R-:W-:Y:S01]  /*0870*/  NOP ;  /* 0x0000000000007918 */ /* 0x000fe20000000000 */
[----:B------:R-:W-:Y:S01]  /*0880*/  SEL R19, R19, 0x2, P6 ;  /* 0x0000000213137807 */ /* 0x000fe20003000000 */
[----:B------:R-:W-:Y:S06]  /*0890*/  @!P2 BRA `(.L_x_4) ;  /* 0x000000000008a947 */ /* 0x000fec0003800000 */
[----:B-12-4-:R-:W-:Y:S01]  /*08a0*/  UCGABAR_ARV ;  /* 0x00000000000079c7 */ /* 0x016fe20008000000 */
[----:B------:R-:W-:Y:S05]  /*08b0*/  BRA `(.L_x_5) ;  /* 0x0000000000047947 */ /* 0x000fea0003800000 */
.L_x_4:
[----:B-12-4-:R-:W-:Y:S01]  /*08c0*/  NOP ;  /* 0x0000000000007918 */ /* 0x016fe20000000000 */
.L_x_5:
[----:B------:R-:W1:Y:S01]  /*08d0*/  LDC R2, c[0x0][0x65c] ;  /* 0x00019700ff027b82 */ /* 0x000e620000000800 */
[----:B------:R-:W-:Y:S02]  /*08e0*/  IMAD.U32 R8, RZ, RZ, UR8 ;  /* 0x00000008ff087e24 */ /* 0x000fe4000f8e00ff */
[----:B------:R-:W-:Y:S01]  /*08f0*/  IMAD.MOV.U32 R9, RZ, RZ, RZ ;  /* 0x000000ffff097224 */ /* 0x000fe200078e00ff */
[----:B-1----:R-:W-:-:S04]  /*0900*/  ISETP.NE.AND P1, PT, R2, 0x1, PT ;  /* 0x000000010200780c */ /* 0x002fc80003f25270 */
[----:B------:R-:W-:-:S09]  /*0910*/  P2R R5, PR, RZ, 0x2 ;  /* 0x00000002ff057803 */ /* 0x000fd20000000000 */
[----:B------:R-:W1:Y:S01]  /*0920*/  @P1 LDC R17, c[0x0][0x10] ;  /* 0x00000400ff111b82 */ /* 0x000e620000000800 */
[----:B------:R-:W-:Y:S02]  /*0930*/  @P1 IMAD.MOV.U32 R5, RZ, RZ, RZ ;  /* 0x000000ffff051224 */ /* 0x000fe400078e00ff */
[----:B------:R-:W-:-:S05]  /*0940*/  @P1 IMAD.MOV.U32 R13, RZ, RZ, RZ ;  /* 0x000000ffff0d1224 */ /* 0x000fca00078e00ff */
[----:B------:R-:W2:Y:S01]  /*0950*/  @!P1 LDC R11, c[0x0][0xc] ;  /* 0x00000300ff0b9b82 */ /* 0x000ea20000000800 */
[----:B-1----:R-:W-:-:S04]  /*0960*/  @P1 IMAD.WIDE.U32 R16, R17, UR8, R4 ;  /* 0x0000000811101c25 */ /* 0x002fc8000f8e0004 */
[----:B------:R-:W-:Y:S02]  /*0970*/  @P1 IMAD.IADD R17, R17, 0x1, R13 ;  /* 0x0000000111111824 */ /* 0x000fe400078e020d */
[----:B--2---:R-:W-:-:S04]  /*0980*/  @!P1 IMAD.WIDE.U32 R8, R4, R11, R8 ;  /* 0x0000000b04089225 */ /* 0x004fc800078e0008 */
[----:B------:R-:W-:Y:S02]  /*0990*/  @!P1 IMAD.MOV.U32 R16, RZ, RZ, R8 ;  /* 0x000000ffff109224 */ /* 0x000fe400078e0008 */
[----:B------:R-:W-:Y:S01]  /*09a0*/  @!P1 IMAD.MOV.U32 R17, RZ, RZ, R9 ;  /* 0x000000ffff119224 */ /* 0x000fe200078e0009 */
[----:B------:R-:W-:Y:S06]  /*09b0*/  @!P2 BRA `(.L_x_6) ;  /* 0x00000000000ca947 */ /* 0x000fec0003800000 */
[----:B------:R-:W-:Y:S01]  /*09c0*/  UCGABAR_WAIT ;  /* 0x0000000000007dc7 */ /* 0x000fe20008000000 */
[----:B------:R-:W-:Y:S01]  /*09d0*/  CCTL.IVALL ;  /* 0x00000000ff00798f */ /* 0x000fe20002000000 */
[----:B------:R-:W-:Y:S05]  /*09e0*/  BRA `(.L_x_7) ;  /* 0x0000000000047947 */ /* 0x000fea0003800000 */
.L_x_6:
[----:B------:R-:W-:Y:S06]  /*09f0*/  BAR.SYNC.DEFER_BLOCKING 0x0 ;  /* 0x0000000000007b1d */ /* 0x000fec0000010000 */
.L_x_7:
[----:B------:R-:W-:Y:S05]  /*0a00*/  @!P3 BRA `(.L_x_8) ;  /* 0x00000040001cb947 */ /* 0x000fea0003800000 */
[----:B------:R-:W-:-:S13]  /*0a10*/  ISETP.GT.U32.AND P0, PT, R6, 0x1, PT ;  /* 0x000000010600780c */ /* 0x000fda0003f04070 */
[----:B0-----:R-:W-:Y:S05]  /*0a20*/  @P0 EXIT ;  /* 0x000000000000094d */ /* 0x001fea0003800000 */
[----:B------:R-:W-:Y:S01]  /*0a30*/  ULDC.64 UR4, c[0x0][0x650] ;  /* 0x0001940000047ab9 */ /* 0x000fe20000000a00 */
[----:B------:R-:W-:Y:S01]  /*0a40*/  PRMT R0, RZ, 0x7610, R0 ;  /* 0x00007610ff007816 */ /* 0x000fe20000000000 */
[----:B------:R-:W-:Y:S01]  /*0a50*/  IMAD.MOV.U32 R60, RZ, RZ, -0x1 ;  /* 0xffffffffff3c7424 */ /* 0x000fe200078e00ff */
[----:B------:R-:W-:Y:S01]  /*0a60*/  ISETP.GE.U32.AND P0, PT, R16, UR4, PT ;  /* 0x0000000410007c0c */ /* 0x000fe2000bf06070 */
[----:B------:R-:W-:Y:S02]  /*0a70*/  IMAD.MOV.U32 R61, RZ, RZ, -0x1 ;  /* 0xffffffffff3d7424 */ /* 0x000fe400078e00ff */
[----:B------:R-:W-:Y:S01]  /*0a80*/  IMAD.MOV.U32 R59, RZ, RZ, -0x1 ;  /* 0xffffffffff3b7424 */ /* 0x000fe200078e00ff */
[----:B------:R-:W-:-:S13]  /*0a90*/  ISETP.GE.U32.AND.EX P0, PT, R17, UR5, PT, P0 ;  /* 0x0000000511007c0c */ /* 0x000fda000bf06100 */
[----:B------:R-:W-:Y:S05]  /*0aa0*/  @P0 BRA `(.L_x_9) ;  /* 0x0000000400280947 */ /* 0x000fea0003800000 */
[----:B------:R-:W0:Y:S01]  /*0ab0*/  LDC.64 R24, c[0x0][0x628] ;  /* 0x00018a00ff187b82 */ /* 0x000e220000000a00 */
[----:B------:R-:W-:Y:S02]  /*0ac0*/  IMAD.MOV.U32 R8, RZ, RZ, R16 ;  /* 0x000000ffff087224 */ /* 0x000fe400078e0010 */
[----:B------:R-:W-:-:S05]  /*0ad0*/  IMAD.MOV.U32 R9, RZ, RZ, R17 ;  /* 0x000000ffff097224 */ /* 0x000fca00078e0011 */
[----:B------:R-:W1:Y:S08]  /*0ae0*/  LDC R0, c[0x0][0x630] ;  /* 0x00018c00ff007b82 */ /* 0x000e700000000800 */
[----:B------:R-:W2:Y:S01]  /*0af0*/  LDC.64 R26, c[0x0][0x620] ;  /* 0x00018800ff1a7b82 */ /* 0x000ea20000000a00 */
[----:B0-----:R-:W-:-:S04]  /*0b00*/  ISETP.NE.U32.AND P0, PT, R24, RZ, PT ;  /* 0x000000ff1800720c */ /* 0x001fc80003f05070 */
[----:B------:R-:W-:-:S13]  /*0b10*/  ISETP.NE.AND.EX P0, PT, R25, RZ, PT, P0 ;  /* 0x000000ff1900720c */ /* 0x000fda0003f05300 */
[----:B-12---:R-:W-:Y:S05]  /*0b20*/  @!P0 BRA `(.L_x_10) ;  /* 0x0000000000288947 */ /* 0x006fea0003800000 */
[----:B------:R-:W0:Y:S02]  /*0b30*/  LDC R13, c[0x0][0x634] ;  /* 0x00018d00ff0d7b82 */ /* 0x000e240000000800 */
[----:B0-----:R-:W-:-:S05]  /*0b40*/  IADD3 R13, P0, R16, R13, RZ ;  /* 0x0000000d100d7210 */ /* 0x001fca0007f1e0ff */
[----:B------:R-:W-:-:S04]  /*0b50*/  IMAD.X R15, RZ, RZ, R17, P0 ;  /* 0x000000ffff0f7224 */ /* 0x000fc800000e0611 */
[----:B------:R-:W-:-:S04]  /*0b60*/  IMAD.WIDE.U32 R8, R15, R24, RZ ;  /* 0x000000180f087225 */ /* 0x000fc800078e00ff */
[----:B------:R-:W-:-:S04]  /*0b70*/  IMAD.WIDE.U32 R10, P0, R13, R25, R8 ;  /* 0x000000190d0a7225 */ /* 0x000fc80007800008 */
[----:B------:R-:W-:-:S04]  /*0b80*/  IMAD.WIDE.U32 R8, R13, R24, RZ ;  /* 0x000000180d087225 */ /* 0x000fc800078e00ff */
[----:B------:R-:W-:Y:S01]  /*0b90*/  IMAD.X R13, RZ, RZ, RZ, P0 ;  /* 0x000000ffff0d7224 */ /* 0x000fe200000e06ff */
[----:B------:R-:W-:Y:S01]  /*0ba0*/  IADD3 RZ, P0, R9, R10, RZ ;  /* 0x0000000a09ff7210 */ /* 0x000fe20007f1e0ff */
[----:B------:R-:W-:-:S04]  /*0bb0*/  IMAD.MOV.U32 R12, RZ, RZ, R11 ;  /* 0x000000ffff0c7224 */ /* 0x000fc800078e000b */
[----:B------:R-:W-:-:S08]  /*0bc0*/  IMAD.WIDE.U32.X R8, R15, R25, R12, P0 ;  /* 0x000000190f087225 */ /* 0x000fd000000e040c */
.L_x_10:
[----:B------:R-:W0:Y:S01]  /*0bd0*/  LDC.64 R24, c[0x0][0x640] ;  /* 0x00019000ff187b82 */ /* 0x000e220000000a00 */
[-CC-:B------:R-:W-:Y:S01]  /*0be0*/  SHF.R.U64 R59, R8, R0.reuse, R9.reuse ;  /* 0x00000000083b7219 */ /* 0x180fe20000001209 */
[----:B------:R-:W-:Y:S01]  /*0bf0*/  IMAD R30, R7, R21, R4 ;  /* 0x00000015071e7224 */ /* 0x000fe200078e0204 */
[----:B------:R-:W-:Y:S01]  /*0c00*/  SHF.R.U32.HI R0, RZ, R0, R9 ;  /* 0x00000000ff007219 */ /* 0x000fe20000011609 */
[----:B------:R-:W-:Y:S01]  /*0c10*/  IMAD.MOV.U32 R21, RZ, RZ, 0x1 ;  /* 0x00000001ff157424 */ /* 0x000fe200078e00ff */
[----:B------:R-:W-:-:S03]  /*0c20*/  IADD3 R5, P0, RZ, -R59, RZ ;  /* 0x8000003bff057210 */ /* 0x000fc60007f1e0ff */
[----:B------:R-:W1:Y:S02]  /*0c30*/  LDC R6, c[0x0][0x618] ;  /* 0x00018600ff067b82 */ /* 0x000e640000000800 */
[----:B------:R-:W-:-:S04]  /*0c40*/  IMAD.X R9, RZ, RZ, ~R0, P0 ;  /* 0x000000ffff097224 */ /* 0x000fc800000e0e00 */
[-C--:B------:R-:W-:Y:S02]  /*0c50*/  IMAD R0, R9, R26.reuse, RZ ;  /* 0x0000001a09007224 */ /* 0x080fe400078e02ff */
[----:B------:R-:W2:Y:S01]  /*0c60*/  LDC R11, c[0x0][0x608] ;  /* 0x00018200ff0b7b82 */ /* 0x000ea20000000800 */
[----:B------:R-:W-:-:S04]  /*0c70*/  IMAD.WIDE.U32 R8, R5, R26, R16 ;  /* 0x0000001a05087225 */ /* 0x000fc800078e0010 */
[----:B------:R-:W-:-:S03]  /*0c80*/  IMAD R5, R5, R27, R0 ;  /* 0x0000001b05057224 */ /* 0x000fc600078e0200 */
[----:B------:R-:W3:Y:S01]  /*0c90*/  LDC R12, c[0x0][0x658] ;  /* 0x00019600ff0c7b82 */ /* 0x000ee20000000800 */
[----:B0-----:R-:W-:Y:S01]  /*0ca0*/  ISETP.NE.U32.AND P0, PT, R24, RZ, PT ;  /* 0x000000ff1800720c */ /* 0x001fe20003f05070 */
[----:B------:R-:W-:Y:S02]  /*0cb0*/  IMAD.IADD R5, R9, 0x1, R5 ;  /* 0x0000000109057824 */ /* 0x000fe400078e0205 */
[----:B------:R-:W-:Y:S01]  /*0cc0*/  IMAD.MOV.U32 R9, RZ, RZ, -0x1 ;  /* 0xffffffffff097424 */ /* 0x000fe200078e00ff */
[----:B------:R-:W-:-:S03]  /*0cd0*/  ISETP.NE.AND.EX P0, PT, R25, RZ, PT, P0 ;  /* 0x000000ff1900720c */ /* 0x000fc60003f05300 */
[----:B------:R-:W0:Y:S01]  /*0ce0*/  LDC R15, c[0x0][0x600] ;  /* 0x00018000ff0f7b82 */ /* 0x000e220000000800 */
[-CC-:B-1----:R-:W-:Y:S02]  /*0cf0*/  SHF.R.U64 R13, R8, R6.reuse, R5.reuse ;  /* 0x00000006080d7219 */ /* 0x182fe40000001205 */
[----:B------:R-:W-:-:S05]  /*0d00*/  SHF.R.U32.HI R0, RZ, R6, R5 ;  /* 0x00000006ff007219 */ /* 0x000fca0000011605 */
[----:B------:R-:W1:Y:S01]  /*0d10*/  LDC R14, c[0x0][0x648] ;  /* 0x00019200ff0e7b82 */ /* 0x000e620000000800 */
[-CC-:B--2---:R-:W-:Y:S02]  /*0d20*/  SHF.R.U64 R27, R13, R11.reuse, R0.reuse ;  /* 0x0000000b0d1b7219 */ /* 0x184fe40000001200 */
[----:B------:R-:W-:-:S05]  /*0d30*/  SHF.R.U32.HI R5, RZ, R11, R0 ;  /* 0x0000000bff057219 */ /* 0x000fca0000011600 */
[----:B------:R-:W2:Y:S01]  /*0d40*/  LDC R20, c[0x0][0x638] ;  /* 0x00018e00ff147b82 */ /* 0x000ea20000000800 */
[-CC-:B---3--:R-:W-:Y:S02]  /*0d50*/  SHF.R.U64 R28, R27, R12.reuse, R5.reuse ;  /* 0x0000000c1b1c7219 */ /* 0x188fe40000001205 */
[-C--:B------:R-:W-:Y:S02]  /*0d60*/  SHF.L.U32 R0, R9, R12.reuse, RZ ;  /* 0x0000000c09007219 */ /* 0x080fe400000006ff */
[----:B------:R-:W-:Y:S01]  /*0d70*/  SHF.R.U32.HI R5, RZ, R12, R5 ;  /* 0x0000000cff057219 */ /* 0x000fe20000011605 */
[----:B------:R-:W-:Y:S01]  /*0d80*/  IMAD.MOV.U32 R4, RZ, RZ, R28 ;  /* 0x000000ffff047224 */ /* 0x000fe200078e001c */
[----:B------:R-:W-:Y:S01]  /*0d90*/  LOP3.LUT R10, RZ, R0, RZ, 0x33, !PT ;  /* 0x00000000ff0a7212 */ /* 0x000fe200078e33ff */
[----:B------:R-:W3:Y:S01]  /*0da0*/  LDC R26, c[0x0][0x610] ;  /* 0x00018400ff1a7b82 */ /* 0x000ee20000000800 */
[----:B------:R-:W-:Y:S05]  /*0db0*/  @!P0 BRA `(.L_x_11) ;  /* 0x0000000000288947 */ /* 0x000fea0003800000 */
[----:B------:R-:W4:Y:S02]  /*0dc0*/  LDC R9, c[0x0][0x64c] ;  /* 0x00019300ff097b82 */ /* 0x000f240000000800 */
[----:B----4-:R-:W-:-:S05]  /*0dd0*/  IADD3 R9, P0, R28, R9, RZ ;  /* 0x000000091c097210 */ /* 0x010fca0007f1e0ff */
        /* <DEDUP_REMOVED lines=8> */
.L_x_11:
[----:B-1----:R-:W-:Y:S01]  /*0e60*/  SHF.R.U64 R4, R4, R14, R5 ;  /* 0x0000000e04047219 */ /* 0x002fe20000001205 */
[----:B0-----:R-:W-:Y:S01]  /*0e70*/  VIADD R6, R15, 0xffffffff ;  /* 0xffffffff0f067836 */ /* 0x001fe20000000000 */
[----:B------:R-:W-:Y:S02]  /*0e80*/  SHF.L.U32 R0, R21, R12, RZ ;  /* 0x0000000c15007219 */ /* 0x000fe400000006ff */
[----:B------:R-:W-:Y:S01]  /*0e90*/  LOP3.LUT R5, R27, R10, RZ, 0xc0, !PT ;  /* 0x0000000a1b057212 */ /* 0x000fe200078ec0ff */
[----:B------:R-:W-:Y:S01]  /*0ea0*/  IMAD.MOV R7, RZ, RZ, -R4 ;  /* 0x000000ffff077224 */ /* 0x000fe200078e0a04 */
[----:B------:R-:W-:Y:S02]  /*0eb0*/  SEL R3, R3, R30, !P1 ;  /* 0x0000001e03037207 */ /* 0x000fe40004800000 */
[----:B------:R-:W-:Y:S01]  /*0ec0*/  LOP3.LUT R6, R13, R6, RZ, 0xc0, !PT ;  /* 0x000000060d067212 */ /* 0x000fe200078ec0ff */
[----:B------:R-:W-:Y:S02]  /*0ed0*/  IMAD R4, R0, R4, R5 ;  /* 0x0000000400047224 */ /* 0x000fe400078e0205 */
[----:B--2---:R-:W-:-:S02]  /*0ee0*/  IMAD R0, R7, R20, R28 ;  /* 0x0000001407007224 */ /* 0x004fc400078e021c */
[----:B---3--:R-:W-:Y:S02]  /*0ef0*/  IMAD R3, R4, R26, R3 ;  /* 0x0000001a04037224 */ /* 0x008fe400078e0203 */
[----:B------:R-:W-:Y:S02]  /*0f00*/  IMAD R60, R0, R15, R6 ;  /* 0x0000000f003c7224 */ /* 0x000fe400078e0206 */
[----:B------:R-:W-:-:S03]  /*0f10*/  IMAD.MOV.U32 R4, RZ, RZ, 0x1 ;  /* 0x00000001ff047424 */ /* 0x000fc600078e00ff */
[----:B------:R-:W-:Y:S02]  /*0f20*/  SEL R61, R60, R3, !P1 ;  /* 0x000000033c3d7207 */ /* 0x000fe40004800000 */
[----:B------:R-:W-:Y:S02]  /*0f30*/  PRMT R0, R4, 0x7610, R0 ;  /* 0x0000761004007816 */ /* 0x000fe40000000000 */
[----:B------:R-:W-:-:S07]  /*0f40*/  SEL R60, R3, R60, !P1 ;  /* 0x0000003c033c7207 */ /* 0x000fce0004800000 */
.L_x_9:
[----:B------:R-:W-:-:S08]  /*0f50*/  NOP ;  /* 0x0000000000007918 */ /* 0x000fd00000000000 */
[----:B------:R-:W0:Y:S02]  /*0f60*/  USETMAXREG.TRY_ALLOC.CTAPOOL UP0, 0xe8 ;  /* 0x000000e8000079c8 */ /* 0x000e240008000600 */
[----:B0-----:R-:W-:-:S13]  /*0f70*/  PLOP3.LUT P0, PT, PT, PT, UP0, 0x80, 0x0 ;  /* 0x000000000000781c */ /* 0x001fda0003f0f008 */
[----:B------:R-:W-:Y:S05]  /*0f80*/  @!P0 BRA `(.L_x_9) ;  /* 0xfffffffc00f08947 */ /* 0x000fea000383ffff */
[----:B------:R-:W-:Y:S01]  /*0f90*/  ULDC.64 UR4, c[0x0][0x598] ;  /* 0x0001660000047ab9 */ /* 0x000fe20000000a00 */
[----:B------:R-:W-:Y:S01]  /*0fa0*/  ULDC.64 UR36, c[0x0][0x208] ;  /* 0x0000820000247ab9 */ /* 0x000fe20000000a00 */
[----:B------:R-:W-:-:S04]  /*0fb0*/  ISETP.NE.U32.AND P0, PT, RZ, UR4, PT ;  /* 0x00000004ff007c0c */ /* 0x000fc8000bf05070 */
[----:B------:R-:W-:-:S13]  /*0fc0*/  ISETP.NE.AND.EX P0, PT, RZ, UR5, PT, P0 ;  /* 0x00000005ff007c0c */ /* 0x000fda000bf05300 */
[----:B------:R-:W-:Y:S05]  /*0fd0*/  @!P0 BRA `(.L_x_12) ;  /* 0x00000000001c8947 */ /* 0x000fea0003800000 */
[----:B------:R-:W0:Y:S02]  /*0fe0*/  LDC.64 R4, c[0x0][0x598] ;  /* 0x00016600ff047b82 */ /* 0x000e240000000a00 */
[----:B0-----:R-:W2:Y:S02]  /*0ff0*/  LDG.E.64 R4, desc[UR36][R4.64] ;  /* 0x0000002404047981 */ /* 0x001ea4000c1e1b00 */
[----:B--2---:R-:W-:-:S04]  /*1000*/  ISETP.NE.U32.AND P0, PT, R4, RZ, PT ;  /* 0x000000ff0400720c */ /* 0x004fc80003f05070 */
[----:B------:R-:W-:-:S13]  /*1010*/  ISETP.NE.AND.EX P0, PT, R5, RZ, PT, P0 ;  /* 0x000000ff0500720c */ /* 0x000fda0003f05300 */
[----:B------:R-:W-:Y:S05]  /*1020*/  @!P0 BRA `(.L_x_12) ;  /* 0x0000000000088947 */ /* 0x000fea0003800000 */
[----:B------:R0:W5:Y:S01]  /*1030*/  LD.E R56, desc[UR36][R4.64] ;  /* 0x0000002404387980 */ /* 0x000162000c101900 */
[----:B------:R-:W-:Y:S05]  /*1040*/  BRA `(.L_x_13) ;  /* 0x0000000000247947 */ /* 0x000fea0003800000 */
.L_x_12:
[----:B------:R-:W-:Y:S02]  /*1050*/  ULDC.64 UR4, c[0x0][0x588] ;  /* 0x0001620000047ab9 */ /* 0x000fe40000000a00 */
[----:B------:R-:W-:-:S04]  /*1060*/  ISETP.NE.U32.AND P0, PT, RZ, UR4, PT ;  /* 0x00000004ff007c0c */ /* 0x000fc8000bf05070 */
[----:B------:R-:W-:-:S13]  /*1070*/  ISETP.NE.AND.EX P0, PT, RZ, UR5, PT, P0 ;  /* 0x00000005ff007c0c */ /* 0x000fda000bf05300 */
[----:B------:R-:W-:Y:S05]  /*1080*/  @!P0 BRA `(.L_x_14) ;  /* 0x00000000000c8947 */ /* 0x000fea0003800000 */
[----:B------:R-:W0:Y:S02]  /*1090*/  LDC.64 R56, c[0x0][0x588] ;  /* 0x00016200ff387b82 */ /* 0x000e240000000a00 */
[----:B0-----:R1:W5:Y:S01]  /*10a0*/  LDG.E R56, desc[UR36][R56.64] ;  /* 0x0000002438387981 */ /* 0x001362000c1e1900 */
[----:B------:R-:W-:Y:S05]  /*10b0*/  BRA `(.L_x_13) ;  /* 0x0000000000087947 */ /* 0x000fea0003800000 */
.L_x_14:
[----:B------:R-:W-:Y:S02]  /*10c0*/  ULDC UR4, c[0x0][0x580] ;  /* 0x0001600000047ab9 */ /* 0x000fe40000000800 */
[----:B------:R-:W-:-:S07]  /*10d0*/  IMAD.U32 R56, RZ, RZ, UR4 ;  /* 0x00000004ff387e24 */ /* 0x000fce000f8e00ff */
.L_x_13:
[----:B------:R-:W-:Y:S02]  /*10e0*/  ULDC.64 UR4, c[0x0][0x5a0] ;  /* 0x0001680000047ab9 */ /* 0x000fe40000000a00 */
[----:B------:R-:W-:-:S04]  /*10f0*/  ISETP.NE.U32.AND P0, PT, RZ, UR4, PT ;  /* 0x00000004ff007c0c */ /* 0x000fc8000bf05070 */
[----:B------:R-:W-:-:S13]  /*1100*/  ISETP.NE.AND.EX P0, PT, RZ, UR5, PT, P0 ;  /* 0x00000005ff007c0c */ /* 0x000fda000bf05300 */
[----:B------:R-:W-:Y:S05]  /*1110*/  @!P0 BRA `(.L_x_15) ;  /* 0x00000000001c8947 */ /* 0x000fea0003800000 */
[----:B0-----:R-:W0:Y:S02]  /*1120*/  LDC.64 R4, c[0x0][0x5a0] ;  /* 0x00016800ff047b82 */ /* 0x001e240000000a00 */
[----:B0-----:R-:W2:Y:S02]  /*1130*/  LDG.E.64 R4, desc[UR36][R4.64] ;  /* 0x0000002404047981 */ /* 0x001ea4000c1e1b00 */
[----:B--2---:R-:W-:-:S04]  /*1140*/  ISETP.NE.U32.AND P0, PT, R4, RZ, PT ;  /* 0x000000ff0400720c */ /* 0x004fc80003f05070 */
[----:B------:R-:W-:-:S13]  /*1150*/  ISETP.NE.AND.EX P0, PT, R5, RZ, PT, P0 ;  /* 0x000000ff0500720c */ /* 0x000fda0003f05300 */
[----:B------:R-:W-:Y:S05]  /*1160*/  @!P0 BRA `(.L_x_15) ;  /* 0x0000000000088947 */ /* 0x000fea0003800000 */
[----:B-1----:R0:W5:Y:S01]  /*1170*/  LD.E R57, desc[UR36][R4.64] ;  /* 0x0000002404397980 */ /* 0x002162000c101900 */
[----:B------:R-:W-:Y:S05]  /*1180*/  BRA `(.L_x_16) ;  /* 0x0000000000247947 */ /* 0x000fea0003800000 */
.L_x_15:
[----:B------:R-:W-:Y:S02]  /*1190*/  ULDC.64 UR4, c[0x0][0x590] ;  /* 0x0001640000047ab9 */ /* 0x000fe40000000a00 */
[----:B------:R-:W-:-:S04]  /*11a0*/  ISETP.NE.U32.AND P0, PT, RZ, UR4, PT ;  /* 0x00000004ff007c0c */ /* 0x000fc8000bf05070 */
[----:B------:R-:W-:-:S13]  /*11b0*/  ISETP.NE.AND.EX P0, PT, RZ, UR5, PT, P0 ;  /* 0x00000005ff007c0c */ /* 0x000fda000bf05300 */
[----:B------:R-:W-:Y:S05]  /*11c0*/  @!P0 BRA `(.L_x_17) ;  /* 0x00000000000c8947 */ /* 0x000fea0003800000 */
[----:B0-----:R-:W1:Y:S02]  /*11d0*/  LDC.64 R4, c[0x0][0x590] ;  /* 0x00016400ff047b82 */ /* 0x001e640000000a00 */
[----:B-1----:R1:W5:Y:S01]  /*11e0*/  LDG.E R57, desc[UR36][R4.64] ;  /* 0x0000002404397981 */ /* 0x002362000c1e1900 */
[----:B------:R-:W-:Y:S05]  /*11f0*/  BRA `(.L_x_16) ;  /* 0x0000000000087947 */ /* 0x000fea0003800000 */
.L_x_17:
[----:B------:R-:W-:Y:S02]  /*1200*/  ULDC UR4, c[0x0][0x584] ;  /* 0x0001610000047ab9 */ /* 0x000fe40000000800 */
[----:B-1----:R-:W-:-:S07]  /*1210*/  IMAD.U32 R57, RZ, RZ, UR4 ;  /* 0x00000004ff397e24 */ /* 0x002fce000f8e00ff */
.L_x_16:
[----:B------:R-:W-:-:S13]  /*1220*/  LOP3.LUT P0, RZ, R0, 0xff, RZ, 0xc0, !PT ;  /* 0x000000ff00ff7812 */ /* 0x000fda000780c0ff */
[----:B------:R-:W-:Y:S05]  /*1230*/  @!P0 EXIT ;  /* 0x000000000000894d */ /* 0x000fea0003800000 */
[----:B------:R-:W-:Y:S01]  /*1240*/  ULDC UR4, c[0x0][0x28c] ;  /* 0x0000a30000047ab9 */ /* 0x000fe20000000800 */
[----:B------:R-:W-:Y:S01]  /*1250*/  LOP3.LUT R58, R19, 0x1, RZ, 0xfc, !PT ;  /* 0x00000001133a7812 */ /* 0x000fe200078efcff */
[----:B------:R-:W-:Y:S01]  /*1260*/  UIADD3 UR4, UR4, 0x3f, URZ ;  /* 0x0000003f04047890 */ /* 0x000fe2000fffe03f */
[----:B------:R-:W-:Y:S01]  /*1270*/  UMOV UR38, URZ ;  /* 0x0000003f00267c82 */ /* 0x000fe20008000000 */
[----:B------:R-:W-:Y:S02]  /*1280*/  UMOV UR39, URZ ;  /* 0x0000003f00277c82 */ /* 0x000fe40008000000 */
[----:B------:R-:W-:-:S04]  /*1290*/  USHF.R.S32.HI UR5, URZ, 0x1f, UR4 ;  /* 0x0000001f3f057899 */ /* 0x000fc80008011404 */
[----:B------:R-:W-:-:S04]  /*12a0*/  ULEA.HI UR5, UR5, UR4, URZ, 0x6 ;  /* 0x0000000405057291 */ /* 0x000fc8000f8f303f */
[----:B------:R-:W-:-:S12]  /*12b0*/  USHF.R.S32.HI UR40, URZ, 0x6, UR5 ;  /* 0x000000063f287899 */ /* 0x000fd80008011405 */
.L_x_101:
[----:B------:R-:W-:Y:S01]  /*12c0*/  LOP3.LUT R0, R18, 0x80, RZ, 0xc0, !PT ;  /* 0x0000008012007812 */ /* 0x000fe200078ec0ff */
[----:B--2---:R-:W2:Y:S01]  /*12d0*/  S2UR UR7, SR_CgaCtaId ;  /* 0x00000000000779c3 */ /* 0x004ea20000008800 */
[----:B------:R-:W-:Y:S02]  /*12e0*/  UMOV UR6, 0x400 ;  /* 0x0000040000067882 */ /* 0x000fe40000000000 */
[----:B------:R-:W-:-:S06]  /*12f0*/  SHF.R.U32.HI R0, RZ, 0x7, R0 ;  /* 0x00000007ff007819 */ /* 0x000fcc0000011600 */
[----:B---3--:R-:W3:Y:S01]  /*1300*/  SHFL.IDX PT, R0, R0, RZ, 0x1f ;  /* 0x00001fff00007589 */ /* 0x008ee200000e0000 */
[----:B--2---:R-:W-:Y:S01]  /*1310*/  ULEA UR6, UR7, UR6, 0x18 ;  /* 0x0000000607067291 */ /* 0x004fe2000f8ec03f */
[----:B---3--:R-:W-:-:S13]  /*1320*/  R2UR UR4, R0 ;  /* 0x00000000000472ca */ /* 0x008fda00000e0000 */
[----:B------:R-:W-:-:S04]  /*1330*/  ULEA.HI UR5, UR4, UR4, URZ, 0x1 ;  /* 0x0000000404057291 */ /* 0x000fc8000f8f083f */
[----:B------:R-:W-:-:S04]  /*1340*/  ULOP3.LUT UR5, UR5, 0x7fffe, URZ, 0xc0, !UPT ;  /* 0x0007fffe05057892 */ /* 0x000fc8000f8ec03f */
[----:B------:R-:W-:-:S03]  /*1350*/  UIADD3 UR5, UR4, -UR5, URZ ;  /* 0x8000000504057290 */ /* 0x000fc6000fffe03f */
[----:B------:R-:W-:Y:S01]  /*1360*/  ULDC UR4, c[0x0][0x28c] ;  /* 0x0000a30000047ab9 */ /* 0x000fe20000000800 */
[----:B------:R-:W-:Y:S01]  /*1370*/  ULEA UR5, UR5, UR6, 0xd ;  /* 0x0000000605057291 */ /* 0x000fe2000f8e683f */
[----:B------:R-:W-:-:S03]  /*1380*/  ISETP.LT.AND P0, PT, RZ, UR4, PT ;  /* 0x00000004ff007c0c */ /* 0x000fc6000bf01270 */
[----:B------:R-:W-:-:S04]  /*1390*/  UIADD3 UR5, UR5, 0x180, URZ ;  /* 0x0000018005057890 */ /* 0x000fc8000fffe03f */
[----:B------:R-:W-:-:S04]  /*13a0*/  USHF.R.U32.HI UR5, URZ, 0x4, UR5 ;  /* 0x000000043f057899 */ /* 0x000fc80008011605 */
[----:B------:R-:W-:Y:S02]  /*13b0*/  ULOP3.LUT UR41, UR5, 0x3fff, URZ, 0xc0, !UPT ;  /* 0x00003fff05297892 */ /* 0x000fe4000f8ec03f */
[----:B01---5:R-:W-:Y:S10]  /*13c0*/  @P0 BRA `(.L_x_18) ;  /* 0x0000000000400947 */ /* 0x023ff40003800000 */
[----:B------:R-:W-:Y:S01]  /*13d0*/  MOV R0, 0x0 ;  /* 0x0000000000007802 */ /* 0x000fe20000000f00 */
[----:B------:R-:W-:Y:S01]  /*13e0*/  ULDC.64 UR4, c[0x4][0x68] ;  /* 0x01001a0000047ab9 */ /* 0x000fe20000000a00 */
[----:B------:R-:W-:Y:S01]  /*13f0*/  ULDC.64 UR6, c[0x4][0x8] ;  /* 0x0100020000067ab9 */ /* 0x000fe20000000a00 */
[----:B01----:R-:W-:Y:S01]  /*1400*/  IMAD.U32 R4, RZ, RZ, UR4 ;  /* 0x00000004ff047e24 */ /* 0x003fe2000f8e00ff */
[----:B------:R0:W1:Y:S01]  /*1410*/  LDC.64 R14, c[0x4][R0] ;  /* 0x01000000000e7b82 */ /* 0x0000620000000a00 */
[----:B------:R-:W-:Y:S01]  /*1420*/  IMAD.U32 R5, RZ, RZ, UR5 ;  /* 0x00000005ff057e24 */ /* 0x000fe2000f8e00ff */
[----:B------:R-:W-:Y:S01]  /*1430*/  ULDC.64 UR4, c[0x4][0x70] ;  /* 0x01001c0000047ab9 */ /* 0x000fe20000000a00 */
[----:B------:R-:W-:Y:S02]  /*1440*/  IMAD.U32 R10, RZ, RZ, UR6 ;  /* 0x00000006ff0a7e24 */ /* 0x000fe4000f8e00ff */
[----:B------:R-:W-:Y:S02]  /*1450*/  IMAD.U32 R6, RZ, RZ, UR4 ;  /* 0x00000004ff067e24 */ /* 0x000fe4000f8e00ff */
[----:B------:R-:W-:-:S02]  /*1460*/  IMAD.U32 R7, RZ, RZ, UR5 ;  /* 0x00000005ff077e24 */ /* 0x000fc4000f8e00ff */
[----:B------:R-:W-:Y:S02]  /*1470*/  IMAD.U32 R11, RZ, RZ, UR7 ;  /* 0x00000007ff0b7e24 */ /* 0x000fe4000f8e00ff */
[----:B------:R-:W-:Y:S02]  /*1480*/  IMAD.MOV.U32 R8, RZ, RZ, 0x1e1 ;  /* 0x000001e1ff087424 */ /* 0x000fe400078e00ff */
[----:B------:R-:W-:Y:S02]  /*1490*/  IMAD.MOV.U32 R12, RZ, RZ, 0x1 ;  /* 0x00000001ff0c7424 */ /* 0x000fe400078e00ff */
[----:B0-----:R-:W-:-:S07]  /*14a0*/  IMAD.MOV.U32 R13, RZ, RZ, RZ ;  /* 0x000000ffff0d7224 */ /* 0x001fce00078e00ff */
[----:B------:R-:W-:-:S07]  /*14b0*/  LEPC R20, `(.L_x_18) ;  /* 0x000000001014794e */ /* 0x000fce0000000000 */
[----:B-1---5:R-:W-:Y:S05]  /*14c0*/  CALL.ABS.NOINC R14 ;  /* 0x000000000e007343 */ /* 0x022fea0003c00000 */
.L_x_18:
[----:B------:R-:W-:-:S13]  /*14d0*/  ISETP.NE.AND P0, PT, R58, 0x3, PT ;  /* 0x000000033a00780c */ /* 0x000fda0003f05270 */
[----:B------:R-:W-:Y:S05]  /*14e0*/  @!P0 BRA `(.L_x_19) ;  /* 0x0000000000048947 */ /* 0x000fea0003800000 */
[----:B------:R-:W-:Y:S01]  /*14f0*/  BPT.TRAP 0x1 ;  /* 0x000000040000795c */ /* 0x000fe20000300000 */
.L_x_19:
[----:B------:R-:W2:Y:S01]  /*1500*/  S2UR UR5, SR_CgaCtaId ;  /* 0x00000000000579c3 */ /* 0x000ea20000008800 */
[----:B------:R-:W-:Y:S01]  /*1510*/  UMOV UR4, 0x400 ;  /* 0x0000040000047882 */ /* 0x000fe20000000000 */
[----:B------:R-:W-:Y:S02]  /*1520*/  IMAD.U32 R0, RZ, RZ, UR38 ;  /* 0x00000026ff007e24 */ /* 0x000fe4000f8e00ff */
[----:B------:R-:W-:-:S03]  /*1530*/  IMAD.U32 R3, RZ, RZ, UR39 ;  /* 0x00000027ff037e24 */ /* 0x000fc6000f8e00ff */
[----:B------:R-:W-:Y:S01]  /*1540*/  SHF.L.U32 R0, R0, 0x1f, RZ ;  /* 0x0000001f00007819 */ /* 0x000fe200000006ff */
[----:B--2---:R-:W-:-:S06]  /*1550*/  ULEA UR4, UR5, UR4, 0x18 ;  /* 0x0000000405047291 */ /* 0x004fcc000f8ec03f */
[----:B------:R-:W-:-:S04]  /*1560*/  IMAD.U32 R6, RZ, RZ, UR4 ;  /* 0x00000004ff067e24 */ /* 0x000fc8000f8e00ff */
[----:B------:R-:W-:-:S04]  /*1570*/  IMAD R3, R3, 0x8, R6 ;  /* 0x0000000803037824 */ /* 0x000fc800078e0206 */
[----:B------:R2:W3:Y:S01]  /*1580*/  SYNCS.PHASECHK.TRANS64.TRYWAIT P1, [R3+URZ], R0 ;  /* 0x00000000030075a7 */ /* 0x0004e2000802017f */
[----:B------:R-:W-:Y:S05]  /*1590*/  @!P0 BRA `(.L_x_20) ;  /* 0x0000000000048947 */ /* 0x000fea0003800000 */
[----:B------:R-:W-:Y:S01]  /*15a0*/  BPT.TRAP 0x1 ;  /* 0x000000040000795c */ /* 0x000fe20000300000 */
.L_x_20:
[----:B---3--:R-:W-:Y:S05]  /*15b0*/  @P1 BRA `(.L_x_21) ;  /* 0x0000000000081947 */ /* 0x008fea0003800000 */
[----:B------:R-:W3:Y:S02]  /*15c0*/  SYNCS.PHASECHK.TRANS64.TRYWAIT P1, [R3+URZ], R0 ;  /* 0x00000000030075a7 */ /* 0x000ee4000802017f */
[----:B---3--:R-:W-:Y:S05]  /*15d0*/  @!P1 BRA `(.L_x_22) ;  /* 0x0000004c00809947 */ /* 0x008fea0003800000 */
.L_x_21:
[----:B------:R-:W-:-:S04]  /*15e0*/  UISETP.LT.AND UP0, UPT, UR40, 0x1, UPT ;  /* 0x000000012800788c */ /* 0x000fc8000bf01270 */
[----:B------:R-:W-:-:S06]  /*15f0*/  USEL UR4, UR40, 0x1, UP0 ;  /* 0x0000000128047887 */ /* 0x000fcc0008000000 */
[----:B--23--:R-:W-:Y:S01]  /*1600*/  IMAD.U32 R0, RZ, RZ, UR4 ;  /* 0x00000004ff007e24 */ /* 0x00cfe2000f8e00ff */
[----:B------:R-:W-:Y:S05]  /*1610*/  WARPSYNC.ALL ;  /* 0x0000000000007948 */ /* 0x000fea0003800000 */
[----:B------:R-:W-:-:S04]  /*1620*/  IADD3 R0, -R0, UR40, RZ ;  /* 0x0000002800007c10 */ /* 0x000fc8000fffe1ff */
[----:B------:R-:W-:Y:S02]  /*1630*/  ISETP.GE.AND P1, PT, R0, 0x1, PT ;  /* 0x000000010000780c */ /* 0x000fe40003f26270 */
[----:B------:R-:W-:Y:S01]  /*1640*/  R2UR UR4, R6 ;  /* 0x00000000060472ca */ /* 0x000fe200000e0000 */
[----:B------:R-:W-:Y:S01]  /*1650*/  WARPGROUP.ARRIVE ;  /* 0x00000000000079c5 */ /* 0x000fe20000000000 */
[----:B------:R-:W-:Y:S01]  /*1660*/  UMOV UR9, 0x40000040 ;  /* 0x4000004000097882 */ /* 0x000fe20000000000 */
[----:B------:R-:W-:-:S10]  /*1670*/  UMOV UR11, 0x40000040 ;  /* 0x40000040000b7882 */ /* 0x000fd40000000000 */
[----:B------:R-:W-:-:S04]  /*1680*/  UIADD3 UR4, UR4, 0x24180, URZ ;  /* 0x0002418004047890 */ /* 0x000fc8000fffe03f */
[----:B------:R-:W-:-:S04]  /*1690*/  USHF.R.U32.HI UR4, URZ, 0x4, UR4 ;  /* 0x000000043f047899 */ /* 0x000fc80008011604 */
[----:B------:R-:W-:Y:S02]  /*16a0*/  ULOP3.LUT UR5, UR4, 0x3fff, URZ, 0xc0, !UPT ;  /* 0x00003fff04057892 */ /* 0x000fe4000f8ec03f */
[----:B------:R-:W-:Y:S02]  /*16b0*/  ULOP3.LUT UR4, UR41, 0x10000, URZ, 0xfc, !UPT ;  /* 0x0001000029047892 */ /* 0x000fe4000f8efc3f */
[----:B------:R-:W-:Y:S02]  /*16c0*/  ULOP3.LUT UR5, UR5, 0x10000, URZ, 0xfc, !UPT ;  /* 0x0001000005057892 */ /* 0x000fe4000f8efc3f */
[----:B------:R-:W-:Y:S02]  /*16d0*/  ULEA UR6, UR39, UR4, 0xa ;  /* 0x0000000427067291 */ /* 0x000fe4000f8e503f */
[----:B------:R-:W-:-:S05]  /*16e0*/  ULEA UR7, UR39, UR5, 0x9 ;  /* 0x0000000527077291 */ /* 0x000fca000f8e483f */
[----:B------:R-:W-:Y:S02]  /*16f0*/  UMOV UR8, UR6 ;  /* 0x0000000600087c82 */ /* 0x000fe40008000000 */
[----:B------:R-:W-:Y:S02]  /*1700*/  UMOV UR10, UR7 ;  /* 0x00000007000a7c82 */ /* 0x000fe40008000000 */
[----:B------:R-:W-:Y:S01]  /*1710*/  HGMMA.64x64x16.F32 R24, gdesc[UR8], RZ, !UPT, gsb0 ;  /* 0x00e00000081879f0 */ /* 0x000fe2000c0008ff */
[----:B------:R-:W-:Y:S02]  /*1720*/  UIADD3 UR8, UR6, 0x2, URZ ;  /* 0x0000000206087890 */ /* 0x000fe4000fffe03f */
[----:B------:R-:W-:Y:S01]  /*1730*/  UIADD3 UR10, UR7, 0x2, URZ ;  /* 0x00000002070a7890 */ /* 0x000fe2000fffe03f */
[----:B------:R-:W-:Y:S01]  /*1740*/  UMOV UR9, 0x40000040 ;  /* 0x4000004000097882 */ /* 0x000fe20000000000 */
[----:B------:R-:W-:Y:S01]  /*1750*/  UMOV UR11, 0x40000040 ;  /* 0x40000040000b7882 */ /* 0x000fe20000000000 */
[----:B------:R-:W-:-:S02]  /*1760*/  WARPGROUP.DEPBAR.LE gsb0, 0x0 ;  /* 0x00008000000079c5 */ /* 0x000fc40000010000 */
[----:B------:R-:W-:-:S06]  /*1770*/  WARPGROUP.ARRIVE ;  /* 0x00000000000079c5 */ /* 0x000fcc0000000000 */
[----:B------:R-:W-:Y:S01]  /*1780*/  HGMMA.64x64x16.F32 R24, gdesc[UR8], R24, gsb0 ;  /* 0x00e00000081879f0 */ /* 0x000fe20008000818 */
[----:B------:R-:W-:Y:S02]  /*1790*/  UIADD3 UR8, UR6, 0x4, URZ ;  /* 0x0000000406087890 */ /* 0x000fe4000fffe03f */
[----:B------:R-:W-:Y:S01]  /*17a0*/  UIADD3 UR10, UR7, 0x4, URZ ;  /* 0x00000004070a7890 */ /* 0x000fe2000fffe03f */
[----:B------:R-:W-:Y:S01]  /*17b0*/  UMOV UR9, 0x40000040 ;  /* 0x4000004000097882 */ /* 0x000fe20000000000 */
[----:B------:R-:W-:Y:S01]  /*17c0*/  UMOV UR11, 0x40000040 ;  /* 0x40000040000b7882 */ /* 0x000fe20000000000 */
[----:B------:R-:W-:Y:S02]  /*17d0*/  WARPGROUP.DEPBAR.LE gsb0, 0x0 ;  /* 0x00008000000079c5 */ /* 0x000fe40000010000 */
        /* <DEDUP_REMOVED lines=8> */
[----:B------:R-:W-:Y:S03]  /*1860*/  HGMMA.64x64x16.F32 R24, gdesc[UR8], R24, gsb0 ;  /* 0x00e00000081879f0 */ /* 0x000fe60008000818 */
[----:B------:R-:W-:Y:S02]  /*1870*/  WARPGROUP.DEPBAR.LE gsb0, 0x0 ;  /* 0x00008000000079c5 */ /* 0x000fe40000010000 */
[----:B------:R-:W-:Y:S05]  /*1880*/  @!P1 BRA `(.L_x_23) ;  /* 0x0000000400249947 */ /* 0x000fea0003800000 */
[----:B------:R-:W-:Y:S02]  /*1890*/  UIADD3 UR6, UR39, 0x1, URZ ;  /* 0x0000000127067890 */ /* 0x000fe4000fffe03f */
[----:B------:R-:W-:Y:S02]  /*18a0*/  IMAD.U32 R3, RZ, RZ, UR39 ;  /* 0x00000027ff037e24 */ /* 0x000fe4000f8e00ff */
[----:B------:R-:W-:-:S04]  /*18b0*/  UISETP.NE.AND UP0, UPT, UR6, 0x9, UPT ;  /* 0x000000090600788c */ /* 0x000fc8000bf05270 */
[----:B------:R-:W-:Y:S02]  /*18c0*/  USEL UR7, URZ, 0x1, UP0 ;  /* 0x000000013f077887 */ /* 0x000fe40008000000 */
[----:B------:R-:W-:Y:S02]  /*18d0*/  USEL UR6, UR6, URZ, UP0 ;  /* 0x0000003f06067287 */ /* 0x000fe40008000000 */
[----:B------:R-:W-:-:S06]  /*18e0*/  ULOP3.LUT UR7, UR38, UR7, URZ, 0x3c, !UPT ;  /* 0x0000000726077292 */ /* 0x000fcc000f8e3c3f */
[----:B------:R-:W-:-:S07]  /*18f0*/  IMAD.U32 R7, RZ, RZ, UR7 ;  /* 0x00000007ff077e24 */ /* 0x000fce000f8e00ff */
.L_x_30:
[----:B------:R-:W-:Y:S05]  /*1900*/  @!P0 BRA `(.L_x_24) ;  /* 0x0000000000048947 */ /* 0x000fea0003800000 */
[----:B------:R-:W-:Y:S01]  /*1910*/  BPT.TRAP 0x1 ;  /* 0x000000040000795c */ /* 0x000fe20000300000 */
.L_x_24:
[----:B------:R-:W2:Y:S01]  /*1920*/  S2UR UR8, SR_CgaCtaId ;  /* 0x00000000000879c3 */ /* 0x000ea20000008800 */
[----:B------:R-:W-:Y:S01]  /*1930*/  UMOV UR7, 0x400 ;  /* 0x0000040000077882 */ /* 0x000fe20000000000 */
[----:B01----:R-:W-:Y:S01]  /*1940*/  IMAD.U32 R5, RZ, RZ, UR6 ;  /* 0x00000006ff057e24 */ /* 0x003fe2000f8e00ff */
[----:B------:R-:W-:Y:S01]  /*1950*/  SHF.L.U32 R4, R7, 0x1f, RZ ;  /* 0x0000001f07047819 */ /* 0x000fe200000006ff */
[----:B--2---:R-:W-:-:S06]  /*1960*/  ULEA UR7, UR8, UR7, 0x18 ;  /* 0x0000000708077291 */ /* 0x004fcc000f8ec03f */
[----:B------:R-:W-:-:S04]  /*1970*/  IMAD.U32 R6, RZ, RZ, UR7 ;  /* 0x00000007ff067e24 */ /* 0x000fc8000f8e00ff */
[----:B------:R-:W-:-:S04]  /*1980*/  IMAD R5, R5, 0x8, R6 ;  /* 0x0000000805057824 */ /* 0x000fc800078e0206 */
[----:B------:R0:W1:Y:S01]  /*1990*/  SYNCS.PHASECHK.TRANS64.TRYWAIT P1, [R5+URZ], R4 ;  /* 0x00000004050075a7 */ /* 0x000062000802017f */
[----:B------:R-:W-:Y:S05]  /*19a0*/  @!P0 BRA `(.L_x_25) ;  /* 0x0000000000048947 */ /* 0x000fea0003800000 */
[----:B------:R-:W-:Y:S01]  /*19b0*/  BPT.TRAP 0x1 ;  /* 0x000000040000795c */ /* 0x000fe20000300000 */
.L_x_25:
[----:B-1----:R-:W-:Y:S05]  /*19c0*/  @P1 BRA `(.L_x_26) ;  /* 0x0000000000081947 */ /* 0x002fea0003800000 */
[----:B------:R-:W1:Y:S02]  /*19d0*/  SYNCS.PHASECHK.TRANS64.TRYWAIT P1, [R5+URZ], R4 ;  /* 0x00000004050075a7 */ /* 0x000e64000802017f */
[----:B-1----:R-:W-:Y:S05]  /*19e0*/  @!P1 BRA `(.L_x_27) ;  /* 0x0000004800909947 */ /* 0x002fea0003800000 */
.L_x_26:
[----:B------:R-:W-:Y:S01]  /*19f0*/  ULEA UR7, UR6, UR4, 0xa ;  /* 0x0000000406077291 */ /* 0x000fe2000f8e503f */
[----:B------:R-:W-:Y:S01]  /*1a00*/  WARPGROUP.ARRIVE ;  /* 0x00000000000079c5 */ /* 0x000fe20000000000 */
[----:B------:R-:W-:Y:S01]  /*1a10*/  ULEA UR12, UR6, UR5, 0x9 ;  /* 0x00000005060c7291 */ /* 0x000fe2000f8e483f */
[----:B------:R-:W-:Y:S01]  /*1a20*/  UMOV UR9, 0x40000040 ;  /* 0x4000004000097882 */ /* 0x000fe20000000000 */
[----:B------:R-:W-:-:S03]  /*1a30*/  UMOV UR11, 0x40000040 ;  /* 0x40000040000b7882 */ /* 0x000fc60000000000 */
[----:B------:R-:W-:Y:S02]  /*1a40*/  UMOV UR8, UR7 ;  /* 0x0000000700087c82 */ /* 0x000fe40008000000 */
[----:B------:R-:W-:Y:S02]  /*1a50*/  UMOV UR10, UR12 ;  /* 0x0000000c000a7c82 */ /* 0x000fe40008000000 */
[----:B------:R-:W-:Y:S01]  /*1a60*/  HGMMA.64x64x16.F32 R24, gdesc[UR8], R24, gsb0 ;  /* 0x00e00000081879f0 */ /* 0x000fe20008000818 */
        /* <DEDUP_REMOVED lines=23> */
[----:B------:R-:W-:Y:S01]  /*1be0*/  BPT.TRAP 0x1 ;  /* 0x000000040000795c */ /* 0x000fe20000300000 */
.L_x_28:
[----:B------:R-:W-:-:S13]  /*1bf0*/  ISETP.NE.AND P1, PT, R23, RZ, PT ;  /* 0x000000ff1700720c */ /* 0x000fda0003f25270 */
[----:B01----:R-:W-:-:S04]  /*1c00*/  @P1 IMAD R4, R3, 0x8, R6 ;  /* 0x0000000803041824 */ /* 0x003fc800078e0206 */
[----:B------:R-:W-:-:S05]  /*1c10*/  @P1 VIADD R5, R4, 0x48 ;  /* 0x0000004804051836 */ /* 0x000fca0000000000 */
[----:B------:R-:W-:-:S04]  /*1c20*/  @P1 PRMT R5, R22, 0x654, R5 ;  /* 0x0000065416051816 */ /* 0x000fc80000000005 */
[----:B------:R0:W-:Y:S01]  /*1c30*/  @P1 SYNCS.ARRIVE.TRANS64.RED.A1T0 RZ, [R5+URZ], RZ ;  /* 0x000000ff05ff19a7 */ /* 0x0001e2000810043f */
[----:B------:R-:W-:-:S13]  /*1c40*/  ISETP.GT.U32.AND P1, PT, R19, 0x1, PT ;  /* 0x000000011300780c */ /* 0x000fda0003f24070 */
[----:B0-----:R-:W-:Y:S05]  /*1c50*/  @P1 BRA `(.L_x_29) ;  /* 0x0000000000041947 */ /* 0x001fea0003800000 */
[----:B------:R-:W-:Y:S01]  /*1c60*/  BPT.TRAP 0x1 ;  /* 0x000000040000795c */ /* 0x000fe20000300000 */
.L_x_29:
[----:B------:R-:W-:Y:S01]  /*1c70*/  UIADD3 UR6, UR6, 0x1, URZ ;  /* 0x0000000106067890 */ /* 0x000fe2000fffe03f */
[C---:B------:R-:W-:Y:S01]  /*1c80*/  ISETP.GT.AND P2, PT, R0.reuse, 0x1, PT ;  /* 0x000000010000780c */ /* 0x040fe20003f44270 */
[----:B------:R-:W-:Y:S02]  /*1c90*/  VIADD R3, R3, 0x1 ;  /* 0x0000000103037836 */ /* 0x000fe40000000000 */
[----:B------:R-:W-:Y:S01]  /*1ca0*/  UISETP.NE.AND UP0, UPT, UR6, 0x9, UPT ;  /* 0x000000090600788c */ /* 0x000fe2000bf05270 */
[----:B------:R-:W-:Y:S02]  /*1cb0*/  VIADD R0, R0, 0xffffffff ;  /* 0xffffffff00007836 */ /* 0x000fe40000000000 */
[C---:B------:R-:W-:Y:S01]  /*1cc0*/  ISETP.NE.AND P1, PT, R3.reuse, 0x9, PT ;  /* 0x000000090300780c */ /* 0x040fe20003f25270 */
[----:B------:R-:W-:Y:S02]  /*1cd0*/  USEL UR7, URZ, 0x1, UP0 ;  /* 0x000000013f077887 */ /* 0x000fe40008000000 */
[----:B------:R-:W-:Y:S01]  /*1ce0*/  USEL UR6, UR6, URZ, UP0 ;  /* 0x0000003f06067287 */ /* 0x000fe20008000000 */
[----:B------:R-:W-:-:S03]  /*1cf0*/  SEL R3, R3, RZ, P1 ;  /* 0x000000ff03037207 */ /* 0x000fc60000800000 */
[----:B------:R-:W-:Y:S01]  /*1d00*/  LOP3.LUT R7, R7, UR7, RZ, 0x3c, !PT ;  /* 0x0000000707077c12 */ /* 0x000fe2000f8e3cff */
[----:B------:R-:W-:Y:S07]  /*1d10*/  @P2 BRA `(.L_x_30) ;  /* 0xfffffff800f82947 */ /* 0x000fee000383ffff */
.L_x_23:
[----:B------:R-:W2:Y:S02]  /*1d20*/  LDC R0, c[0x0][0x28c] ;  /* 0x0000a300ff007b82 */ /* 0x000ea40000000800 */
[----:B--2---:R-:W-:-:S13]  /*1d30*/  ISETP.GE.AND P1, PT, R0, 0x1, PT ;  /* 0x000000010000780c */ /* 0x004fda0003f26270 */
[----:B------:R-:W-:Y:S05]  /*1d40*/  @!P1 BRA `(.L_x_31) ;  /* 0x0000000000509947 */ /* 0x000fea0003800000 */
[----:B------:R-:W-:Y:S05]  /*1d50*/  @!P0 BRA `(.L_x_32) ;  /* 0x0000000000048947 */ /* 0x000fea0003800000 */
[----:B------:R-:W-:Y:S01]  /*1d60*/  BPT.TRAP 0x1 ;  /* 0x000000040000795c */ /* 0x000fe20000300000 */
.L_x_32:
[----:B------:R-:W-:Y:S01]  /*1d70*/  ISETP.NE.AND P0, PT, R23, RZ, PT ;  /* 0x000000ff1700720c */ /* 0x000fe20003f05270 */
[----:B------:R-:W-:Y:S01]  /*1d80*/  BSSY B0, `(.L_x_33) ;  /* 0x000000e000007945 */ /* 0x000fe20003800000 */
[----:B------:R-:W-:-:S11]  /*1d90*/  ISETP.GT.U32.AND P1, PT, R19, 0x1, PT ;  /* 0x000000011300780c */ /* 0x000fd60003f24070 */
[----:B------:R-:W-:Y:S05]  /*1da0*/  @!P0 BRA `(.L_x_34) ;  /* 0x00000000002c8947 */ /* 0x000fea0003800000 */
[----:B------:R-:W-:-:S04]  /*1db0*/  UISETP.LT.AND UP0, UPT, UR40, 0x1, UPT ;  /* 0x000000012800788c */ /* 0x000fc8000bf01270 */
[----:B------:R-:W-:-:S04]  /*1dc0*/  USEL UR6, UR40, 0x1, UP0 ;  /* 0x0000000128067887 */ /* 0x000fc80008000000 */
[----:B------:R-:W-:-:S04]  /*1dd0*/  UIADD3 UR6, UR39, UR40, -UR6 ;  /* 0x0000002827067290 */ /* 0x000fc8000fffe806 */
[----:B------:R-:W-:-:S04]  /*1de0*/  UIMAD.WIDE.U32 UR4, UR6, 0x38e38e39, URZ ;  /* 0x38e38e39060478a5 */ /* 0x000fc8000f8e003f */
[----:B------:R-:W-:-:S04]  /*1df0*/  USHF.R.U32.HI UR4, URZ, 0x1, UR5 ;  /* 0x000000013f047899 */ /* 0x000fc80008011605 */
[----:B------:R-:W-:-:S06]  /*1e00*/  UIMAD UR6, UR4, -0x9, UR6 ;  /* 0xfffffff7040678a4 */ /* 0x000fcc000f8e0206 */
[----:B------:R-:W-:-:S04]  /*1e10*/  IMAD.U32 R3, RZ, RZ, UR6 ;  /* 0x00000006ff037e24 */ /* 0x000fc8000f8e00ff */
[----:B------:R-:W-:-:S04]  /*1e20*/  IMAD R0, R3, 0x8, R6 ;  /* 0x0000000803007824 */ /* 0x000fc800078e0206 */
[----:B------:R-:W-:-:S05]  /*1e30*/  VIADD R3, R0, 0x48 ;  /* 0x0000004800037836 */ /* 0x000fca0000000000 */
[----:B------:R-:W-:-:S04]  /*1e40*/  PRMT R3, R22, 0x654, R3 ;  /* 0x0000065416037816 */ /* 0x000fc80000000003 */
[----:B------:R2:W-:Y:S03]  /*1e50*/  SYNCS.ARRIVE.TRANS64.RED.A1T0 RZ, [R3+URZ], RZ ;  /* 0x000000ff03ff79a7 */ /* 0x0005e6000810043f */
.L_x_34:
[----:B------:R-:W-:Y:S05]  /*1e60*/  BSYNC B0 ;  /* 0x0000000000007941 */ /* 0x000fea0003800000 */
.L_x_33:
[----:B------:R-:W-:Y:S05]  /*1e70*/  @P1 BRA `(.L_x_31) ;  /* 0x0000000000041947 */ /* 0x000fea0003800000 */
[----:B------:R-:W-:Y:S01]  /*1e80*/  BPT.TRAP 0x1 ;  /* 0x000000040000795c */ /* 0x000fe20000300000 */
.L_x_31:
[----:B------:R-:W3:Y:S01]  /*1e90*/  LDC R6, c[0x0][0x288] ;  /* 0x0000a200ff067b82 */ /* 0x000ee20000000800 */
[--C-:B------:R-:W-:Y:S01]  /*1ea0*/  SHF.R.U32.HI R0, RZ, 0x2, R18.reuse ;  /* 0x00000002ff007819 */ /* 0x100fe20000011612 */
[----:B------:R-:W-:Y:S01]  /*1eb0*/  IMAD.SHL.U32 R61, R61, 0x40, RZ ;  /* 0x000000403d3d7824 */ /* 0x000fe200078e00ff */
[----:B01----:R-:W-:Y:S01]  /*1ec0*/  SHF.R.U32.HI R5, RZ, 0x7, R18 ;  /* 0x00000007ff057819 */ /* 0x003fe20000011612 */
[----:B------:R-:W-:Y:S01]  /*1ed0*/  UIADD3 UR39, UR40, UR39, URZ ;  /* 0x0000002728277290 */ /* 0x000fe2000fffe03f */
[----:B--2---:R-:W-:Y:S01]  /*1ee0*/  LOP3.LUT R3, R0, 0x7, RZ, 0xc0, !PT ;  /* 0x0000000700037812 */ /* 0x004fe200078ec0ff */
[C---:B------:R-:W-:Y:S01]  /*1ef0*/  IMAD.SHL.U32 R10, R18.reuse, 0x2, RZ ;  /* 0x00000002120a7824 */ /* 0x040fe200078e00ff */
[----:B------:R-:W-:Y:S01]  /*1f00*/  LOP3.LUT R0, R5, 0x1, RZ, 0xc0, !PT ;  /* 0x0000000105007812 */ /* 0x000fe200078ec0ff */
[----:B------:R-:W-:Y:S01]  /*1f10*/  UISETP.GT.U32.AND UP0, UPT, UR39, 0x8, UPT ;  /* 0x000000082700788c */ /* 0x000fe2000bf04070 */
[C---:B------:R-:W-:Y:S01]  /*1f20*/  LOP3.LUT R5, R18.reuse, 0x3, RZ, 0xc0, !PT ;  /* 0x0000000312057812 */ /* 0x040fe200078ec0ff */
[----:B------:R-:W-:Y:S01]  /*1f30*/  ULDC UR7, c[0x0][0x284] ;  /* 0x0000a10000077ab9 */ /* 0x000fe20000000800 */
[----:B------:R-:W-:Y:S01]  /*1f40*/  LOP3.LUT R4, R18, 0x60, RZ, 0xc0, !PT ;  /* 0x0000006012047812 */ /* 0x000fe200078ec0ff */
[----:B------:R-:W-:Y:S01]  /*1f50*/  IMAD.SHL.U32 R8, R0, 0x40, RZ ;  /* 0x0000004000087824 */ /* 0x000fe200078e00ff */
[----:B------:R-:W-:Y:S01]  /*1f60*/  UISETP.LT.U32.AND UP0, UPT, UR40, 0x9, UP0 ;  /* 0x000000092800788c */ /* 0x000fe20008701070 */
[----:B------:R-:W-:Y:S01]  /*1f70*/  SHF.R.S32.HI R15, RZ, 0x1f, R59 ;  /* 0x0000001fff0f7819 */ /* 0x000fe2000001143b */
[----:B------:R-:W-:Y:S01]  /*1f80*/  UISETP.GE.U32.AND UP1, UPT, UR40, 0x9, UPT ;  /* 0x000000092800788c */ /* 0x000fe2000bf26070 */
[----:B------:R-:W-:Y:S01]  /*1f90*/  SHF.R.U32.HI R4, RZ, 0x1, R4 ;  /* 0x00000001ff047819 */ /* 0x000fe20000011604 */
[----:B------:R-:W-:Y:S01]  /*1fa0*/  ULDC.64 UR8, c[0x0][0x5d0] ;  /* 0x0001740000087ab9 */ /* 0x000fe20000000a00 */
[C---:B------:R-:W-:Y:S01]  /*1fb0*/  LOP3.LUT R10, R61.reuse, 0x6, R10, 0xf8, !PT ;  /* 0x000000063d0a7812 */ /* 0x040fe200078ef80a */
[----:B------:R-:W-:Y:S01]  /*1fc0*/  UIMAD.WIDE.U32 UR4, UR39, 0x38e38e39, URZ ;  /* 0x38e38e39270478a5 */ /* 0x000fe2000f8e003f */
[--C-:B------:R-:W-:Y:S01]  /*1fd0*/  IADD3 R7, RZ, -R4, -R3.reuse ;  /* 0x80000004ff077210 */ /* 0x100fe20007ffe803 */
[----:B------:R-:W-:Y:S01]  /*1fe0*/  USEL UR6, URZ, 0x1, !UP0 ;  /* 0x000000013f067887 */ /* 0x000fe2000c000000 */
[----:B------:R-:W-:Y:S01]  /*1ff0*/  LOP3.LUT R3, R8, 0x40, R3, 0xe2, !PT ;  /* 0x0000004008037812 */ /* 0x000fe200078ee203 */
[C---:B------:R-:W-:Y:S01]  /*2000*/  IMAD.WIDE R8, R60.reuse, 0x80, RZ ;  /* 0x000000803c087825 */ /* 0x040fe200078e02ff */
[----:B---3--:R-:W-:Y:S01]  /*2010*/  ISETP.GE.AND P0, PT, R61, R6, PT ;  /* 0x000000063d00720c */ /* 0x008fe20003f06270 */
[----:B------:R-:W-:Y:S01]  /*2020*/  USHF.R.U32.HI UR4, URZ, 0x1, UR5 ;  /* 0x000000013f047899 */ /* 0x000fe20008011605 */
[----:B------:R-:W-:Y:S01]  /*2030*/  SHF.R.S32.HI R11, RZ, 0x1f, R10 ;  /* 0x0000001fff0b7819 */ /* 0x000fe2000001140a */
[----:B------:R-:W-:Y:S01]  /*2040*/  IMAD R12, R5, -0x2, R6 ;  /* 0xfffffffe050c7824 */ /* 0x000fe200078e0206 */
[----:B------:R-:W-:Y:S01]  /*2050*/  ULOP3.LUT UR38, UR38, UR6, URZ, 0x3c, !UPT ;  /* 0x0000000626267292 */ /* 0x000fe2000f8e3c3f */
[----:B------:R-:W-:Y:S01]  /*2060*/  IMAD.SHL.U32 R5, R60, 0x80, RZ ;  /* 0x000000803c057824 */ /* 0x000fe200078e00ff */
[----:B------:R-:W-:Y:S01]  /*2070*/  LOP3.LUT R73, R8, R3, R4, 0xfe, !PT ;  /* 0x0000000308497212 */ /* 0x000fe200078efe04 */
[----:B------:R-:W-:Y:S01]  /*2080*/  IMAD R6, R15, UR8, RZ ;  /* 0x000000080f067c24 */ /* 0x000fe2000f8e02ff */
[----:B------:R-:W-:Y:S01]  /*2090*/  UIMAD UR39, UR4, -0x9, UR39 ;  /* 0xfffffff7042778a4 */ /* 0x000fe2000f8e0227 */
[----:B------:R-:W-:Y:S01]  /*20a0*/  IMAD R0, R0, -0x40, R7 ;  /* 0xffffffc000007824 */ /* 0x000fe200078e0207 */
[----:B------:R-:W-:Y:S01]  /*20b0*/  ISETP.GE.OR P0, PT, R5, UR7, P0 ;  /* 0x0000000705007c0c */ /* 0x000fe20008706670 */
[C---:B------:R-:W-:Y:S01]  /*20c0*/  IMAD R13, R59.reuse, UR9, R6 ;  /* 0x000000093b0d7c24 */ /* 0x040fe2000f8e0206 */
[----:B------:R-:W-:Y:S01]  /*20d0*/  @UP1 ULOP3.LUT UR38, UR38, 0x1, UR4, 0x78, !UPT ;  /* 0x0000000126261892 */ /* 0x000fe2000f8e7804 */
[----:B------:R-:W-:Y:S01]  /*20e0*/  IMAD.WIDE.U32 R6, R59, UR8, R10 ;  /* 0x000000083b067c25 */ /* 0x000fe2000f8e000a */
[----:B------:R-:W-:-:S03]  /*20f0*/  IADD3 R3, -R5, UR7, R0 ;  /* 0x0000000705037c10 */ /* 0x000fc6000fffe100 */
[----:B------:R-:W-:Y:S02]  /*2100*/  IMAD.IADD R7, R7, 0x1, R13 ;  /* 0x0000000107077824 */ /* 0x000fe400078e020d */
[----:B------:R-:W-:Y:S02]  /*2110*/  IMAD.IADD R4, R12, 0x1, -R61 ;  /* 0x000000010c047824 */ /* 0x000fe400078e0a3d */
[----:B------:R-:W-:Y:S02]  /*2120*/  IMAD.MOV.U32 R0, RZ, RZ, -0x1 ;  /* 0xffffffffff007424 */ /* 0x000fe400078e00ff */
[----:B------:R-:W-:Y:S05]  /*2130*/  @P0 BRA `(.L_x_35) ;  /* 0x0000002000a40947 */ /* 0x000fea0003800000 */
[----:B------:R-:W0:Y:S01]  /*2140*/  LDC.64 R66, c[0x0][0x5c8] ;  /* 0x00017200ff427b82 */ /* 0x000e220000000a00 */
[----:B-----5:R-:W-:Y:S01]  /*2150*/  FSETP.NEU.AND P0, PT, R57, RZ, PT ;  /* 0x000000ff3900720b */ /* 0x020fe20003f0d000 */
[----:B------:R-:W-:Y:S01]  /*2160*/  BSSY B0, `(.L_x_35) ;  /* 0x0000226000007945 */ /* 0x000fe20003800000 */
[----:B------:R-:W-:-:S04]  /*2170*/  ISETP.GT.AND P2, PT, R4, RZ, PT ;  /* 0x000000ff0400720c */ /* 0x000fc80003f44270 */
[----:B------:R-:W-:Y:S01]  /*2180*/  ISETP.GT.AND P1, PT, R3, RZ, P2 ;  /* 0x000000ff0300720c */ /* 0x000fe20001724270 */
[-C--:B0-----:R-:W-:Y:S02]  /*2190*/  IMAD R12, R9, R66.reuse, RZ ;  /* 0x00000042090c7224 */ /* 0x081fe400078e02ff */
[----:B------:R-:W-:-:S04]  /*21a0*/  IMAD.WIDE.U32 R60, R73, R66, R6 ;  /* 0x00000042493c7225 */ /* 0x000fc800078e0006 */
[----:B------:R-:W-:-:S04]  /*21b0*/  IMAD R5, R73, R67, R12 ;  /* 0x0000004349057224 */ /* 0x000fc800078e020c */
[----:B------:R-:W-:Y:S01]  /*21c0*/  IMAD.IADD R75, R61, 0x1, R5 ;  /* 0x000000013d4b7824 */ /* 0x000fe200078e0205 */
[----:B------:R-:W-:Y:S06]  /*21d0*/  @!P0 BRA `(.L_x_36) ;  /* 0x0000001400e88947 */ /* 0x000fec0003800000 */
[----:B------:R-:W0:Y:S01]  /*21e0*/  LDC.64 R64, c[0x0][0x5b8] ;  /* 0x00016e00ff407b82 */ /* 0x000e220000000a00 */
[----:B------:R-:W-:-:S07]  /*21f0*/  ULDC.64 UR4, c[0x0][0x5c0] ;  /* 0x0001700000047ab9 */ /* 0x000fce0000000a00 */
[----:B------:R-:W1:Y:S08]  /*2200*/  LDC.64 R68, c[0x0][0x5b0] ;  /* 0x00016c00ff447b82 */ /* 0x000e700000000a00 */
[----:B------:R-:W2:Y:S01]  /*2210*/  LDC.64 R70, c[0x0][0x5a8] ;  /* 0x00016a00ff467b82 */ /* 0x000ea20000000a00 */
[-C--:B0-----:R-:W-:Y:S02]  /*2220*/  IMAD R6, R15, R64.reuse, RZ ;  /* 0x000000400f067224 */ /* 0x081fe400078e02ff */
[----:B------:R-:W-:-:S04]  /*2230*/  IMAD.WIDE.U32 R62, R59, R64, R10 ;  /* 0x000000403b3e7225 */ /* 0x000fc800078e000a */
[----:B------:R-:W-:Y:S02]  /*2240*/  IMAD R61, R59, R65, R6 ;  /* 0x000000413b3d7224 */ /* 0x000fe400078e0206 */
[-C--:B-1----:R-:W-:Y:S02]  /*2250*/  IMAD R8, R9, R68.reuse, RZ ;  /* 0x0000004409087224 */ /* 0x082fe400078e02ff */
[----:B------:R-:W-:Y:S02]  /*2260*/  IMAD.IADD R13, R63, 0x1, R61 ;  /* 0x000000013f0d7824 */ /* 0x000fe400078e023d */
[----:B------:R-:W-:Y:S02]  /*2270*/  IMAD.MOV.U32 R12, RZ, RZ, R62 ;  /* 0x000000ffff0c7224 */ /* 0x000fe400078e003e */
[C---:B------:R-:W-:Y:S02]  /*2280*/  IMAD R65, R73.reuse, R69, R8 ;  /* 0x0000004549417224 */ /* 0x040fe400078e0208 */
[----:B------:R-:W-:-:S04]  /*2290*/  IMAD.WIDE.U32 R6, R73, R68, R12 ;  /* 0x0000004449067225 */ /* 0x000fc800078e000c */
[----:B------:R-:W-:Y:S01]  /*22a0*/  IMAD.IADD R5, R7, 0x1, R65 ;  /* 0x0000000107057824 */ /* 0x000fe200078e0241 */
[----:B--2---:R-:W-:-:S04]  /*22b0*/  LEA R14, P0, R6, R70, 0x1 ;  /* 0x00000046060e7211 */ /* 0x004fc800078008ff */
[----:B------:R-:W-:-:S05]  /*22c0*/  LEA.HI.X R15, R6, R71, R5, 0x1, P0 ;  /* 0x00000047060f7211 */ /* 0x000fca00000f0c05 */
[----:B------:R0:W2:Y:S01]  /*22d0*/  @P1 LDG.E.LTC128B.U16 R5, desc[UR36][R14.64] ;  /* 0x000000240e051981 */ /* 0x0000a2000c1e1520 */
[----:B------:R-:W-:Y:S01]  /*22e0*/  IMAD.WIDE.U32 R6, R73, R68, R10 ;  /* 0x0000004449067225 */ /* 0x000fe200078e000a */
[----:B------:R-:W-:Y:S03]  /*22f0*/  BSSY B1, `(.L_x_37) ;  /* 0x0000013000017945 */ /* 0x000fe60003800000 */
[----:B------:R-:W-:Y:S02]  /*2300*/  IMAD.IADD R7, R65, 0x1, R7 ;  /* 0x0000000141077824 */ /* 0x000fe400078e0207 */
[----:B------:R-:W-:Y:S01]  /*2310*/  IMAD.WIDE.U32 R20, R59, R64, R6 ;  /* 0x000000403b147225 */ /* 0x000fe200078e0006 */
[----:B0-----:R-:W-:-:S03]  /*2320*/  SHF.L.U64.HI R15, R68, 0x3, R69 ;  /* 0x00000003440f7819 */ /* 0x001fc60000010245 */
[----:B------:R-:W-:Y:S01]  /*2330*/  IMAD.IADD R7, R61, 0x1, R21 ;  /* 0x000000013d077824 */ /* 0x000fe200078e0215 */
[----:B------:R-:W-:Y:S01]  /*2340*/  LEA R6, P4, R20, R70, 0x1 ;  /* 0x0000004614067211 */ /* 0x000fe200078808ff */
[----:B------:R-:W-:-:S03]  /*2350*/  IMAD.SHL.U32 R14, R68, 0x8, RZ ;  /* 0x00000008440e7824 */ /* 0x000fc600078e00ff */
[----:B------:R-:W-:Y:S01]  /*2360*/  LEA.HI.X R7, R20, R71, R7, 0x1, P4 ;  /* 0x0000004714077211 */ /* 0x000fe200020f0c07 */
[----:B--2---:R-:W-:-:S05]  /*2370*/  HADD2.F32 R8, -RZ, R5.H0_H0 ;  /* 0x20000005ff087230 */ /* 0x004fca0000004100 */
[----:B------:R-:W-:Y:S01]  /*2380*/  FMUL R9, R8, R57 ;  /* 0x0000003908097220 */ /* 0x000fe20000400000 */
[----:B------:R-:W-:-:S03]  /*2390*/  LEA R8, P0, R60, UR4, 0x1 ;  /* 0x000000043c087c11 */ /* 0x000fc6000f8008ff */
[----:B------:R-:W-:Y:S01]  /*23a0*/  FFMA R24, R24, R56, R9 ;  /* 0x0000003818187223 */ /* 0x000fe20000000009 */
[----:B------:R-:W-:Y:S02]  /*23b0*/  LEA.HI.X R9, R60, UR5, R75, 0x1, P0 ;  /* 0x000000053c097c11 */ /* 0x000fe400080f0c4b */
[----:B------:R-:W-:Y:S02]  /*23c0*/  ISETP.GT.AND P0, PT, R4, 0x1, PT ;  /* 0x000000010400780c */ /* 0x000fe40003f04270 */
[----:B------:R-:W-:Y:S02]  /*23d0*/  F2FP.F16.F32.PACK_AB R24, RZ, R24 ;  /* 0x00000018ff18723e */ /* 0x000fe400000000ff */
[----:B------:R-:W-:-:S03]  /*23e0*/  ISETP.GT.AND P3, PT, R3, RZ, P0 ;  /* 0x000000ff0300720c */ /* 0x000fc60000764270 */
[----:B------:R0:W-:Y:S10]  /*23f0*/  @P1 STG.E.U16 desc[UR36][R8.64], R24 ;  /* 0x0000001808001986 */ /* 0x0001f4000c101524 */
[----:B------:R-:W-:Y:S05]  /*2400*/  @!P3 BRA `(.L_x_38) ;  /* 0x000000000004b947 */ /* 0x000fea0003800000 */
[----:B------:R1:W5:Y:S02]  /*2410*/  LDG.E.LTC128B.U16 R5, desc[UR36][R6.64+0x2] ;  /* 0x0000022406057981 */ /* 0x000364000c1e1520 */
.L_x_38:
[----:B------:R-:W-:Y:S05]  /*2420*/  BSYNC B1 ;  /* 0x0000000000017941 */ /* 0x000fea0003800000 */
.L_x_37:
[----:B-----5:R-:W-:Y:S01]  /*2430*/  HADD2.F32 R12, -RZ, R5.H0_H0 ;  /* 0x20000005ff0c7230 */ /* 0x020fe20000004100 */
[----:B------:R-:W-:Y:S01]  /*2440*/  ISETP.GT.AND P2, PT, R3, 0x8, P2 ;  /* 0x000000080300780c */ /* 0x000fe20001744270 */
[----:B------:R-:W-:Y:S01]  /*2450*/  IMAD.WIDE.U32 R20, R73, R68, R14 ;  /* 0x0000004449147225 */ /* 0x000fe200078e000e */
[----:B0-----:R-:W-:-:S03]  /*2460*/  PRMT R24, R5, 0x7610, R24 ;  /* 0x0000761005187816 */ /* 0x001fc60000000018 */
[----:B------:R-:W-:Y:S01]  /*2470*/  FMUL R12, R12, R57 ;  /* 0x000000390c0c7220 */ /* 0x000fe20000400000 */
[----:B------:R-:W-:Y:S01]  /*2480*/  IMAD.IADD R65, R65, 0x1, R21 ;  /* 0x0000000141417824 */ /* 0x000fe200078e0215 */
[----:B------:R-:W-:Y:S02]  /*2490*/  IADD3 R62, P1, R62, R20, RZ ;  /* 0x000000143e3e7210 */ /* 0x000fe40007f3e0ff */
[----:B------:R-:W-:-:S03]  /*24a0*/  FFMA R12, R25, R56, R12 ;  /* 0x00000038190c7223 */ /* 0x000fc6000000000c */
[----:B------:R-:W-:Y:S01]  /*24b0*/  IMAD.X R13, R65, 0x1, R13, P1 ;  /* 0x00000001410d7824 */ /* 0x000fe200008e060d */
[C---:B------:R-:W-:Y:S02]  /*24c0*/  LEA R14, P1, R62.reuse, R70, 0x1 ;  /* 0x000000463e0e7211 */ /* 0x040fe400078208ff */
[----:B------:R-:W-:Y:S02]  /*24d0*/  F2FP.F16.F32.PACK_AB R12, RZ, R12 ;  /* 0x0000000cff0c723e */ /* 0x000fe400000000ff */
[----:B------:R-:W-:Y:S02]  /*24e0*/  LEA.HI.X R15, R62, R71, R13, 0x1, P1 ;  /* 0x000000473e0f7211 */ /* 0x000fe400008f0c0d */
[----:B------:R-:W-:-:S05]  /*24f0*/  PRMT R21, R12, 0x7610, R21 ;  /* 0x000076100c157816 */ /* 0x000fca0000000015 */
[----:B------:R0:W-:Y:S04]  /*2500*/  @P3 STG.E.U16 desc[UR36][R8.64+0x2], R21 ;  /* 0x0000021508003986 */ /* 0x0001e8000c101524 */
[----:B------:R-:W2:Y:S01]  /*2510*/  @P2 LDG.E.LTC128B.U16 R24, desc[UR36][R14.64] ;  /* 0x000000240e182981 */ /* 0x000ea2000c1e1520 */
[----:B------:R-:W-:Y:S01]  /*2520*/  IADD3 R20, P1, R10, R20, RZ ;  /* 0x000000140a147210 */ /* 0x000fe20007f3e0ff */
[----:B------:R-:W-:Y:S01]  /*2530*/  BSSY B1, `(.L_x_39) ;  /* 0x0000011000017945 */ /* 0x000fe20003800000 */
[C---:B------:R-:W-:Y:S02]  /*2540*/  SHF.L.U64.HI R13, R66.reuse, 0x4, R67 ;  /* 0x00000004420d7819 */ /* 0x040fe40000010243 */
[----:B------:R-:W-:Y:S01]  /*2550*/  ISETP.GT.AND P0, PT, R3, 0x8, P0 ;  /* 0x000000080300780c */ /* 0x000fe20000704270 */
[----:B0-----:R-:W-:Y:S01]  /*2560*/  IMAD.X R21, R11, 0x1, R65, P1 ;  /* 0x000000010b157824 */ /* 0x001fe200008e0641 */
[----:B------:R-:W-:Y:S01]  /*2570*/  LEA R12, P1, R66, R8, 0x4 ;  /* 0x00000008420c7211 */ /* 0x000fe200078220ff */
[----:B------:R-:W-:-:S04]  /*2580*/  IMAD.WIDE.U32 R20, R59, R64, R20 ;  /* 0x000000403b147225 */ /* 0x000fc800078e0014 */
[----:B------:R-:W-:Y:S02]  /*2590*/  IMAD.X R13, R13, 0x1, R9, P1 ;  /* 0x000000010d0d7824 */ /* 0x000fe400008e0609 */
[----:B------:R-:W-:Y:S02]  /*25a0*/  IMAD.IADD R11, R61, 0x1, R21 ;  /* 0x000000013d0b7824 */ /* 0x000fe400078e0215 */
[----:B--2---:R-:W-:-:S05]  /*25b0*/  HADD2.F32 R10, -RZ, R24.H0_H0 ;  /* 0x20000018ff0a7230 */ /* 0x004fca0000004100 */
[----:B------:R-:W-:Y:S01]  /*25c0*/  FMUL R5, R10, R57 ;  /* 0x000000390a057220 */ /* 0x000fe20000400000 */
[----:B------:R-:W-:-:S03]  /*25d0*/  LEA R10, P3, R20, R70, 0x1 ;  /* 0x00000046140a7211 */ /* 0x000fc600078608ff */
[----:B------:R-:W-:Y:S01]  /*25e0*/  FFMA R5, R26, R56, R5 ;  /* 0x000000381a057223 */ /* 0x000fe20000000005 */
[----:B------:R-:W-:-:S04]  /*25f0*/  LEA.HI.X R11, R20, R71, R11, 0x1, P3 ;  /* 0x00000047140b7211 */ /* 0x000fc800018f0c0b */
[----:B------:R-:W-:-:S05]  /*2600*/  F2FP.F16.F32.PACK_AB R5, RZ, R5 ;  /* 0x00000005ff05723e */ /* 0x000fca00000000ff */
[----:B------:R0:W-:Y:S01]  /*2610*/  @P2 STG.E.U16 desc[UR36][R12.64], R5 ;  /* 0x000000050c002986 */ /* 0x0001e2000c101524 */
[----:B------:R-:W-:Y:S05]  /*2620*/  @!P0 BRA `(.L_x_40) ;  /* 0x0000000000048947 */ /* 0x000fea0003800000 */
[----:B------:R2:W5:Y:S02]  /*2630*/  LDG.E.LTC128B.U16 R24, desc[UR36][R10.64+0x2] ;  /* 0x000002240a187981 */ /* 0x000564000c1e1520 */
.L_x_40:
[----:B------:R-:W-:Y:S05]  /*2640*/  BSYNC B1 ;  /* 0x0000000000017941 */ /* 0x000fea0003800000 */
.L_x_39:
[----:B-----5:R-:W-:Y:S01]  /*2650*/  HADD2.F32 R14, -RZ, R24.H0_H0 ;  /* 0x20000018ff0e7230 */ /* 0x020fe20000004100 */
[----:B------:R-:W-:Y:S01]  /*2660*/  ISETP.GT.AND P1, PT, R4, 0x8, PT ;  /* 0x000000080400780c */ /* 0x000fe20003f24270 */
[----:B------:R-:W-:Y:S03]  /*2670*/  BSSY B1, `(.L_x_41) ;  /* 0x0000008000017945 */ /* 0x000fe60003800000 */
[----:B------:R-:W-:Y:S01]  /*2680*/  FMUL R14, R14, R57 ;  /* 0x000000390e0e7220 */ /* 0x000fe20000400000 */
[----:B------:R-:W-:-:S03]  /*2690*/  ISETP.GT.AND P2, PT, R3, RZ, P1 ;  /* 0x000000ff0300720c */ /* 0x000fc60000f44270 */
[----:B------:R-:W-:-:S05]  /*26a0*/  FFMA R14, R27, R56, R14 ;  /* 0x000000381b0e7223 */ /* 0x000fca000000000e */
[----:B------:R-:W-:-:S05]  /*26b0*/  F2FP.F16.F32.PACK_AB R14, RZ, R14 ;  /* 0x0000000eff0e723e */ /* 0x000fca00000000ff */
[----:B------:R3:W-:Y:S01]  /*26c0*/  @P0 STG.E.U16 desc[UR36][R12.64+0x2], R14 ;  /* 0x0000020e0c000986 */ /* 0x0007e2000c101524 */
[----:B------:R-:W-:Y:S05]  /*26d0*/  @!P2 BRA `(.L_x_42) ;  /* 0x000000000004a947 */ /* 0x000fea0003800000 */
[----:B------:R4:W5:Y:S02]  /*26e0*/  LDG.E.LTC128B.U16 R24, desc[UR36][R6.64+0x10] ;  /* 0x0000102406187981 */ /* 0x000964000c1e1520 */
.L_x_42:
[----:B------:R-:W-:Y:S05]  /*26f0*/  BSYNC B1 ;  /* 0x0000000000017941 */ /* 0x000fea0003800000 */
.L_x_41:
[----:B---3-5:R-:W-:Y:S01]  /*2700*/  HADD2.F32 R14, -RZ, R24.H0_H0 ;  /* 0x20000018ff0e7230 */ /* 0x028fe20000004100 */
[----:B------:R-:W-:Y:S01]  /*2710*/  ISETP.GT.AND P0, PT, R4, 0x9, PT ;  /* 0x000000090400780c */ /* 0x000fe20003f04270 */
[----:B------:R-:W-:Y:S03]  /*2720*/  BSSY B1, `(.L_x_43) ;  /* 0x0000008000017945 */ /* 0x000fe60003800000 */
[----:B0-----:R-:W-:Y:S01]  /*2730*/  FMUL R5, R14, R57 ;  /* 0x000000390e057220 */ /* 0x001fe20000400000 */
[----:B------:R-:W-:-:S03]  /*2740*/  ISETP.GT.AND P3, PT, R3, RZ, P0 ;  /* 0x000000ff0300720c */ /* 0x000fc60000764270 */
[----:B------:R-:W-:-:S05]  /*2750*/  FFMA R5, R28, R56, R5 ;  /* 0x000000381c057223 */ /* 0x000fca0000000005 */
[----:B------:R-:W-:-:S05]  /*2760*/  F2FP.F16.F32.PACK_AB R5, RZ, R5 ;  /* 0x00000005ff05723e */ /* 0x000fca00000000ff */
[----:B------:R0:W-:Y:S01]  /*2770*/  @P2 STG.E.U16 desc[UR36][R8.64+0x10], R5 ;  /* 0x0000100508002986 */ /* 0x0001e2000c101524 */
[----:B------:R-:W-:Y:S05]  /*2780*/  @!P3 BRA `(.L_x_44) ;  /* 0x000000000004b947 */ /* 0x000fea0003800000 */
[----:B------:R3:W5:Y:S02]  /*2790*/  LDG.E.LTC128B.U16 R24, desc[UR36][R6.64+0x12] ;  /* 0x0000122406187981 */ /* 0x000764000c1e1520 */
.L_x_44:
[----:B------:R-:W-:Y:S05]  /*27a0*/  BSYNC B1 ;  /* 0x0000000000017941 */ /* 0x000fea0003800000 */
.L_x_43:
[----:B-----5:R-:W-:Y:S01]  /*27b0*/  HADD2.F32 R14, -RZ, R24.H0_H0 ;  /* 0x20000018ff0e7230 */ /* 0x020fe20000004100 */
[----:B------:R-:W-:Y:S01]  /*27c0*/  ISETP.GT.AND P1, PT, R3, 0x8, P1 ;  /* 0x000000080300780c */ /* 0x000fe20000f24270 */
[----:B------:R-:W-:Y:S03]  /*27d0*/  BSSY B1, `(.L_x_45) ;  /* 0x0000007000017945 */ /* 0x000fe60003800000 */
[----:B------:R-:W-:-:S04]  /*27e0*/  FMUL R14, R14, R57 ;  /* 0x000000390e0e7220 */ /* 0x000fc80000400000 */
[----:B------:R-:W-:-:S05]  /*27f0*/  FFMA R14, R29, R56, R14 ;  /* 0x000000381d0e7223 */ /* 0x000fca000000000e */
[----:B------:R-:W-:-:S05]  /*2800*/  F2FP.F16.F32.PACK_AB R14, RZ, R14 ;  /* 0x0000000eff0e723e */ /* 0x000fca00000000ff */
[----:B------:R0:W-:Y:S01]  /*2810*/  @P3 STG.E.U16 desc[UR36][R8.64+0x12], R14 ;  /* 0x0000120e08003986 */ /* 0x0001e2000c101524 */
[----:B------:R-:W-:Y:S05]  /*2820*/  @!P1 BRA `(.L_x_46) ;  /* 0x0000000000049947 */ /* 0x000fea0003800000 */
[----:B------:R0:W5:Y:S02]  /*2830*/  LDG.E.LTC128B.U16 R24, desc[UR36][R10.64+0x10] ;  /* 0x000010240a187981 */ /* 0x000164000c1e1520 */
.L_x_46:
[----:B------:R-:W-:Y:S05]  /*2840*/  BSYNC B1 ;  /* 0x0000000000017941 */ /* 0x000fea0003800000 */
.L_x_45:
[----:B0----5:R-:W-:Y:S01]  /*2850*/  HADD2.F32 R14, -RZ, R24.H0_H0 ;  /* 0x20000018ff0e7230 */ /* 0x021fe20000004100 */
        /* <DEDUP_REMOVED lines=8> */
.L_x_48:
[----:B------:R-:W-:Y:S05]  /*28e0*/  BSYNC B1 ;  /* 0x0000000000017941 */ /* 0x000fea0003800000 */
.L_x_47:
        /* <DEDUP_REMOVED lines=10> */
.L_x_50:
[----:B------:R-:W-:Y:S05]  /*2990*/  BSYNC B1 ;  /* 0x0000000000017941 */ /* 0x000fea0003800000 */
.L_x_49:
[----:B0----5:R-:W-:Y:S01]  /*29a0*/  HADD2.F32 R14, -RZ, R24.H0_H0 ;  /* 0x20000018ff0e7230 */ /* 0x021fe20000004100 */
        /* <DEDUP_REMOVED lines=9> */
.L_x_52:
[----:B------:R-:W-:Y:S05]  /*2a40*/  BSYNC B1 ;  /* 0x0000000000017941 */ /* 0x000fea0003800000 */
.L_x_51:
        /* <DEDUP_REMOVED lines=9> */
.L_x_54:
[----:B------:R-:W-:Y:S05]  /*2ae0*/  BSYNC B1 ;  /* 0x0000000000017941 */ /* 0x000fea0003800000 */
.L_x_53:
        /* <DEDUP_REMOVED lines=9> */
.L_x_56:
[----:B------:R-:W-:Y:S05]  /*2b80*/  BSYNC B1 ;  /* 0x0000000000017941 */ /* 0x000fea0003800000 */
.L_x_55:
        /* <DEDUP_REMOVED lines=10> */
.L_x_58:
[----:B------:R-:W-:Y:S05]  /*2c30*/  BSYNC B1 ;  /* 0x0000000000017941 */ /* 0x000fea0003800000 */
.L_x_57:
        /* <DEDUP_REMOVED lines=10> */
.L_x_60:
[----:B------:R-:W-:Y:S05]  /*2ce0*/  BSYNC B1 ;  /* 0x0000000000017941 */ /* 0x000fea0003800000 */
.L_x_59:
        /* <DEDUP_REMOVED lines=9> */
.L_x_62:
[----:B------:R-:W-:Y:S05]  /*2d80*/  BSYNC B1 ;  /* 0x0000000000017941 */ /* 0x000fea0003800000 */
.L_x_61:
        /* <DEDUP_REMOVED lines=9> */
.L_x_64:
[----:B------:R-:W-:Y:S05]  /*2e20*/  BSYNC B1 ;  /* 0x0000000000017941 */ /* 0x000fea0003800000 */
.L_x_63:
        /* <DEDUP_REMOVED lines=10> */
.L_x_66:
[----:B------:R-:W-:Y:S05]  /*2ed0*/  BSYNC B1 ;  /* 0x0000000000017941 */ /* 0x000fea0003800000 */
.L_x_65:
        /* <DEDUP_REMOVED lines=10> */
.L_x_68:
[----:B------:R-:W-:Y:S05]  /*2f80*/  BSYNC B1 ;  /* 0x0000000000017941 */ /* 0x000fea0003800000 */
.L_x_67:
        /* <DEDUP_REMOVED lines=9> */
.L_x_70:
[----:B------:R-:W-:Y:S05]  /*3020*/  BSYNC B1 ;  /* 0x0000000000017941 */ /* 0x000fea0003800000 */
.L_x_69:
        /* <DEDUP_REMOVED lines=9> */
.L_x_72:
[----:B------:R-:W-:Y:S05]  /*30c0*/  BSYNC B1 ;  /* 0x0000000000017941 */ /* 0x000fea0003800000 */
.L_x_71:
        /* <DEDUP_REMOVED lines=10> */
.L_x_74:
[----:B------:R-:W-:Y:S05]  /*3170*/  BSYNC B1 ;  /* 0x0000000000017941 */ /* 0x000fea0003800000 */
.L_x_73:
        /* <DEDUP_REMOVED lines=10> */
.L_x_76:
[----:B------:R-:W-:Y:S05]  /*3220*/  BSYNC B1 ;  /* 0x0000000000017941 */ /* 0x000fea0003800000 */
.L_x_75:
        /* <DEDUP_REMOVED lines=9> */
.L_x_78:
[----:B------:R-:W-:Y:S05]  /*32c0*/  BSYNC B1 ;  /* 0x0000000000017941 */ /* 0x000fea0003800000 */
.L_x_77:
        /* <DEDUP_REMOVED lines=9> */
.L_x_80:
[----:B------:R-:W-:Y:S05]  /*3360*/  BSYNC B1 ;  /* 0x0000000000017941 */ /* 0x000fea0003800000 */
.L_x_79:
        /* <DEDUP_REMOVED lines=10> */
.L_x_82:
[----:B------:R-:W-:Y:S05]  /*3410*/  BSYNC B1 ;  /* 0x0000000000017941 */ /* 0x000fea0003800000 */
.L_x_81:
        /* <DEDUP_REMOVED lines=10> */
.L_x_84:
[----:B------:R-:W-:Y:S05]  /*34c0*/  BSYNC B1 ;  /* 0x0000000000017941 */ /* 0x000fea0003800000 */
.L_x_83:
        /* <DEDUP_REMOVED lines=9> */
.L_x_86:
[----:B------:R-:W-:Y:S05]  /*3560*/  BSYNC B1 ;  /* 0x0000000000017941 */ /* 0x000fea0003800000 */
.L_x_85:
        /* <DEDUP_REMOVED lines=9> */
.L_x_88:
[----:B------:R-:W-:Y:S05]  /*3600*/  BSYNC B1 ;  /* 0x0000000000017941 */ /* 0x000fea0003800000 */
.L_x_87:
        /* <DEDUP_REMOVED lines=10> */
.L_x_90:
[----:B------:R-:W-:Y:S05]  /*36b0*/  BSYNC B1 ;  /* 0x0000000000017941 */ /* 0x000fea0003800000 */
.L_x_89:
[----:B0----5:R-:W-:Y:S01]  /*36c0*/  HADD2.F32 R14, -RZ, R24.H0_H0 ;  /* 0x20000018ff0e7230 */ /* 0x021fe20000004100 */
[----:B------:R-:W-:Y:S01]  /*36d0*/  ISETP.GT.AND P0, PT, R4, 0x39, PT ;  /* 0x000000390400780c */ /* 0x000fe20003f04270 */
[----:B------:R-:W-:Y:S01]  /*36e0*/  @P2 IMAD.MOV.U32 R4, RZ, RZ, R8 ;  /* 0x000000ffff042224 */ /* 0x000fe200078e0008 */
[----:B------:R-:W-:Y:S02]  /*36f0*/  BSSY B1, `(.L_x_91) ;  /* 0x000000a000017945 */ /* 0x000fe40003800000 */
[----:B------:R-:W-:Y:S01]  /*3700*/  FMUL R5, R14, R57 ;  /* 0x000000390e057220 */ /* 0x000fe20000400000 */
[----:B------:R-:W-:-:S03]  /*3710*/  ISETP.GT.AND P3, PT, R3, RZ, P0 ;  /* 0x000000ff0300720c */ /* 0x000fc60000764270 */
[----:B------:R-:W-:-:S05]  /*3720*/  FFMA R5, R52, R56, R5 ;  /* 0x0000003834057223 */ /* 0x000fca0000000005 */
[----:B------:R-:W-:-:S04]  /*3730*/  F2FP.F16.F32.PACK_AB R5, RZ, R5 ;  /* 0x00000005ff05723e */ /* 0x000fc800000000ff */
[----:B------:R-:W-:Y:S01]  /*3740*/  PRMT R14, R5, 0x7610, R14 ;  /* 0x00007610050e7816 */ /* 0x000fe2000000000e */
[----:B------:R-:W-:-:S05]  /*3750*/  @P2 IMAD.MOV.U32 R5, RZ, RZ, R9 ;  /* 0x000000ffff052224 */ /* 0x000fca00078e0009 */
[----:B------:R0:W-:Y:S01]  /*3760*/  @P2 STG.E.U16 desc[UR36][R4.64+0x70], R14 ;  /* 0x0000700e04002986 */ /* 0x0001e2000c101524 */
[----:B------:R-:W-:Y:S05]  /*3770*/  @!P3 BRA `(.L_x_92) ;  /* 0x000000000004b947 */ /* 0x000fea0003800000 */
[----:B------:R0:W5:Y:S02]  /*3780*/  LDG.E.LTC128B.U16 R24, desc[UR36][R6.64+0x72] ;  /* 0x0000722406187981 */ /* 0x000164000c1e1520 */
.L_x_92:
[----:B------:R-:W-:Y:S05]  /*3790*/  BSYNC B1 ;  /* 0x0000000000017941 */ /* 0x000fea0003800000 */
.L_x_91:
        /* <DEDUP_REMOVED lines=9> */
.L_x_94:
[----:B------:R-:W-:Y:S05]  /*3830*/  BSYNC B1 ;  /* 0x0000000000017941 */ /* 0x000fea0003800000 */
.L_x_93:
[----:B0----5:R-:W-:Y:S01]  /*3840*/  HADD2.F32 R4, -RZ, R24.H0_H0 ;  /* 0x20000018ff047230 */ /* 0x021fe20000004100 */
[----:B------:R-:W-:Y:S01]  /*3850*/  ISETP.GT.AND P0, PT, R3, 0x8, P0 ;  /* 0x000000080300780c */ /* 0x000fe20000704270 */
[----:B------:R-:W-:Y:S03]  /*3860*/  BSSY B1, `(.L_x_95) ;  /* 0x000000a000017945 */ /* 0x000fe60003800000 */
[----:B------:R-:W-:Y:S01]  /*3870*/  FMUL R5, R4, R57 ;  /* 0x0000003904057220 */ /* 0x000fe20000400000 */
[----:B------:R-:W-:-:S03]  /*3880*/  @P1 IMAD.MOV.U32 R4, RZ, RZ, R12 ;  /* 0x000000ffff041224 */ /* 0x000fc600078e000c */
[----:B------:R-:W-:-:S05]  /*3890*/  FFMA R5, R54, R56, R5 ;  /* 0x0000003836057223 */ /* 0x000fca0000000005 */
[----:B------:R-:W-:-:S04]  /*38a0*/  F2FP.F16.F32.PACK_AB R5, RZ, R5 ;  /* 0x00000005ff05723e */ /* 0x000fc800000000ff */
[----:B-1-34-:R-:W-:Y:S01]  /*38b0*/  PRMT R6, R5, 0x7610, R6 ;  /* 0x0000761005067816 */ /* 0x01afe20000000006 */
[----:B------:R-:W-:-:S05]  /*38c0*/  @P1 IMAD.MOV.U32 R5, RZ, RZ, R13 ;  /* 0x000000ffff051224 */ /* 0x000fca00078e000d */
[----:B------:R0:W-:Y:S01]  /*38d0*/  @P1 STG.E.U16 desc[UR36][R4.64+0x70], R6 ;  /* 0x0000700604001986 */ /* 0x0001e2000c101524 */
[----:B------:R-:W-:Y:S05]  /*38e0*/  @!P0 BRA `(.L_x_96) ;  /* 0x0000000000048947 */ /* 0x000fea0003800000 */
[----:B------:R1:W5:Y:S02]  /*38f0*/  LDG.E.LTC128B.U16 R24, desc[UR36][R10.64+0x72] ;  /* 0x000072240a187981 */ /* 0x000364000c1e1520 */
.L_x_96:
[----:B------:R-:W-:Y:S05]  /*3900*/  BSYNC B1 ;  /* 0x0000000000017941 */ /* 0x000fea0003800000 */
.L_x_95:
[----:B------:R-:W-:Y:S05]  /*3910*/  @!P0 BRA `(.L_x_97) ;  /* 0x0000000800a88947 */ /* 0x000fea0003800000 */
[----:B-----5:R-:W-:-:S05]  /*3920*/  HADD2.F32 R24, -RZ, R24.H0_H0 ;  /* 0x20000018ff187230 */ /* 0x020fca0000004100 */
[----:B------:R-:W-:-:S04]  /*3930*/  FMUL R24, R24, R57 ;  /* 0x0000003918187220 */ /* 0x000fc80000400000 */
[----:B------:R-:W-:-:S05]  /*3940*/  FFMA R24, R55, R56, R24 ;  /* 0x0000003837187223 */ /* 0x000fca0000000018 */
[----:B------:R-:W-:-:S05]  /*3950*/  F2FP.F16.F32.PACK_AB R24, RZ, R24 ;  /* 0x00000018ff18723e */ /* 0x000fca00000000ff */
[----:B------:R3:W-:Y:S01]  /*3960*/  STG.E.U16 desc[UR36][R12.64+0x72], R24 ;  /* 0x000072180c007986 */ /* 0x0007e2000c101524 */
[----:B------:R-:W-:Y:S05]  /*3970*/  BRA `(.L_x_97) ;  /* 0x0000000800907947 */ /* 0x000fea0003800000 */
.L_x_36:
[----:B------:R-:W-:Y:S01]  /*3980*/  ISETP.GT.AND P0, PT, R4, 0x1, PT ;  /* 0x000000010400780c */ /* 0x000fe20003f04270 */
[----:B------:R-:W-:Y:S01]  /*3990*/  ULDC.64 UR4, c[0x0][0x5c0] ;  /* 0x0001700000047ab9 */ /* 0x000fe20000000a00 */
[-C--:B------:R-:W-:Y:S01]  /*39a0*/  FMUL R24, R24, R56.reuse ;  /* 0x0000003818187220 */ /* 0x080fe20000400000 */
[-C--:B------:R-:W-:Y:S01]  /*39b0*/  FMUL R25, R25, R56.reuse ;  /* 0x0000003819197220 */ /* 0x080fe20000400000 */
[----:B------:R-:W-:Y:S01]  /*39c0*/  ISETP.GT.AND P3, PT, R3, RZ, P0 ;  /* 0x000000ff0300720c */ /* 0x000fe20000764270 */
[-C--:B------:R-:W-:Y:S01]  /*39d0*/  FMUL R26, R26, R56.reuse ;  /* 0x000000381a1a7220 */ /* 0x080fe20000400000 */
[----:B------:R-:W-:Y:S01]  /*39e0*/  LEA R6, P4, R60, UR4, 0x1 ;  /* 0x000000043c067c11 */ /* 0x000fe2000f8808ff */
[----:B------:R-:W-:Y:S01]  /*39f0*/  FMUL R27, R27, R56 ;  /* 0x000000381b1b7220 */ /* 0x000fe20000400000 */
[----:B------:R-:W-:Y:S01]  /*3a00*/  F2FP.F16.F32.PACK_AB R24, RZ, R24 ;  /* 0x00000018ff18723e */ /* 0x000fe200000000ff */
[-C--:B------:R-:W-:Y:S01]  /*3a10*/  FMUL R28, R28, R56.reuse ;  /* 0x000000381c1c7220 */ /* 0x080fe20000400000 */
[----:B------:R-:W-:Y:S01]  /*3a20*/  LEA.HI.X R7, R60, UR5, R75, 0x1, P4 ;  /* 0x000000053c077c11 */ /* 0x000fe2000a0f0c4b */
[-C--:B------:R-:W-:Y:S01]  /*3a30*/  FMUL R29, R29, R56.reuse ;  /* 0x000000381d1d7220 */ /* 0x080fe20000400000 */
[----:B------:R-:W-:Y:S01]  /*3a40*/  F2FP.F16.F32.PACK_AB R25, RZ, R25 ;  /* 0x00000019ff19723e */ /* 0x000fe200000000ff */
[-C--:B------:R-:W-:Y:S01]  /*3a50*/  FMUL R30, R30, R56.reuse ;  /* 0x000000381e1e7220 */ /* 0x080fe20000400000 */
[----:B------:R-:W-:Y:S01]  /*3a60*/  SHF.L.U64.HI R67, R66, 0x4, R67 ;  /* 0x0000000442437819 */ /* 0x000fe20000010243 */
[----:B------:R-:W-:Y:S01]  /*3a70*/  @P1 STG.E.U16 desc[UR36][R6.64], R24 ;  /* 0x0000001806001986 */ /* 0x000fe2000c101524 */
[----:B------:R-:W-:Y:S01]  /*3a80*/  ISETP.GT.AND P1, PT, R4, 0x8, PT ;  /* 0x000000080400780c */ /* 0x000fe20003f24270 */
[----:B------:R-:W-:Y:S01]  /*3a90*/  FMUL R31, R31, R56 ;  /* 0x000000381f1f7220 */ /* 0x000fe20000400000 */
[C---:B------:R-:W-:Y:S01]  /*3aa0*/  ISETP.GT.AND P4, PT, R3.reuse, 0x8, P0 ;  /* 0x000000080300780c */ /* 0x040fe20000784270 */
[----:B------:R-:W-:Y:S01]  /*3ab0*/  @P3 STG.E.U16 desc[UR36][R6.64+0x2], R25 ;  /* 0x0000021906003986 */ /* 0x000fe2000c101524 */
[----:B------:R-:W-:Y:S01]  /*3ac0*/  LEA R8, P3, R66, R6, 0x4 ;  /* 0x0000000642087211 */ /* 0x000fe200078620ff */
[-C--:B------:R-:W-:Y:S01]  /*3ad0*/  FMUL R32, R32, R56.reuse ;  /* 0x0000003820207220 */ /* 0x080fe20000400000 */
[----:B------:R-:W-:Y:S01]  /*3ae0*/  ISETP.GT.AND P2, PT, R3, 0x8, P2 ;  /* 0x000000080300780c */ /* 0x000fe20001744270 */
[-C--:B------:R-:W-:Y:S01]  /*3af0*/  FMUL R33, R33, R56.reuse ;  /* 0x0000003821217220 */ /* 0x080fe20000400000 */
[----:B------:R-:W-:Y:S01]  /*3b00*/  ISETP.GT.AND P0, PT, R4, 0x9, PT ;  /* 0x000000090400780c */ /* 0x000fe20003f04270 */
[----:B------:R-:W-:Y:S01]  /*3b10*/  IMAD.X R9, R67, 0x1, R7, P3 ;  /* 0x0000000143097824 */ /* 0x000fe200018e0607 */
[C---:B------:R-:W-:Y:S01]  /*3b20*/  ISETP.GT.AND P5, PT, R3.reuse, RZ, P1 ;  /* 0x000000ff0300720c */ /* 0x040fe20000fa4270 */
[-C--:B------:R-:W-:Y:S01]  /*3b30*/  FMUL R34, R34, R56.reuse ;  /* 0x0000003822227220 */ /* 0x080fe20000400000 */
[----:B------:R-:W-:Y:S01]  /*3b40*/  ISETP.GT.AND P3, PT, R3, RZ, P0 ;  /* 0x000000ff0300720c */ /* 0x000fe20000764270 */
[----:B------:R-:W-:Y:S01]  /*3b50*/  FMUL R35, R35, R56 ;  /* 0x0000003823237220 */ /* 0x000fe20000400000 */
[----:B------:R-:W-:Y:S01]  /*3b60*/  F2FP.F16.F32.PACK_AB R26, RZ, R26 ;  /* 0x0000001aff1a723e */ /* 0x000fe200000000ff */
[-C--:B------:R-:W-:Y:S01]  /*3b70*/  FMUL R36, R36, R56.reuse ;  /* 0x0000003824247220 */ /* 0x080fe20000400000 */
[----:B------:R-:W-:Y:S01]  /*3b80*/  F2FP.F16.F32.PACK_AB R27, RZ, R27 ;  /* 0x0000001bff1b723e */ /* 0x000fe200000000ff */
[----:B------:R-:W-:Y:S01]  /*3b90*/  FMUL R37, R37, R56 ;  /* 0x0000003825257220 */ /* 0x000fe20000400000 */
[----:B------:R-:W-:Y:S01]  /*3ba0*/  F2FP.F16.F32.PACK_AB R28, RZ, R28 ;  /* 0x0000001cff1c723e */ /* 0x000fe200000000ff */
[----:B------:R-:W-:Y:S01]  /*3bb0*/  @P2 STG.E.U16 desc[UR36][R8.64], R26 ;  /* 0x0000001a08002986 */ /* 0x000fe2000c101524 */
[----:B------:R-:W-:Y:S01]  /*3bc0*/  F2FP.F16.F32.PACK_AB R29, RZ, R29 ;  /* 0x0000001dff1d723e */ /* 0x000fe200000000ff */
[-C--:B------:R-:W-:Y:S01]  /*3bd0*/  FMUL R38, R38, R56.reuse ;  /* 0x0000003826267220 */ /* 0x080fe20000400000 */
[----:B------:R-:W-:Y:S01]  /*3be0*/  ISETP.GT.AND P2, PT, R3, 0x8, P1 ;  /* 0x000000080300780c */ /* 0x000fe20000f44270 */
[----:B------:R-:W-:Y:S01]  /*3bf0*/  @P4 STG.E.U16 desc[UR36][R8.64+0x2], R27 ;  /* 0x0000021b08004986 */ /* 0x000fe2000c101524 */
[----:B------:R-:W-:Y:S01]  /*3c00*/  ISETP.GT.AND P1, PT, R4, 0x10, PT ;  /* 0x000000100400780c */ /* 0x000fe20003f24270 */
[----:B------:R-:W-:Y:S01]  /*3c10*/  FMUL R39, R39, R56 ;  /* 0x0000003827277220 */ /* 0x000fe20000400000 */
[----:B------:R-:W-:Y:S01]  /*3c20*/  F2FP.F16.F32.PACK_AB R30, RZ, R30 ;  /* 0x0000001eff1e723e */ /* 0x000fe200000000ff */
[----:B------:R-:W-:Y:S01]  /*3c30*/  @P5 STG.E.U16 desc[UR36][R6.64+0x10], R28 ;  /* 0x0000101c06005986 */ /* 0x000fe2000c101524 */
[C---:B------:R-:W-:Y:S01]  /*3c40*/  ISETP.GT.AND P4, PT, R3.reuse, RZ, P1 ;  /* 0x000000ff0300720c */ /* 0x040fe20000f84270 */
[-C--:B------:R-:W-:Y:S01]  /*3c50*/  FMUL R40, R40, R56.reuse ;  /* 0x0000003828287220 */ /* 0x080fe20000400000 */
[----:B------:R-:W-:Y:S01]  /*3c60*/  F2FP.F16.F32.PACK_AB R31, RZ, R31 ;  /* 0x0000001fff1f723e */ /* 0x000fe200000000ff */
[----:B------:R-:W-:Y:S01]  /*3c70*/  @P3 STG.E.U16 desc[UR36][R6.64+0x12], R29 ;  /* 0x0000121d06003986 */ /* 0x000fe2000c101524 */
[----:B------:R-:W-:Y:S01]  /*3c80*/  ISETP.GT.AND P3, PT, R3, 0x8, P0 ;  /* 0x000000080300780c */ /* 0x000fe20000764270 */
[----:B------:R-:W-:Y:S01]  /*3c90*/  FMUL R41, R41, R56 ;  /* 0x0000003829297220 */ /* 0x000fe20000400000 */
[----:B------:R-:W-:Y:S01]  /*3ca0*/  ISETP.GT.AND P0, PT, R4, 0x11, PT ;  /* 0x000000110400780c */ /* 0x000fe20003f04270 */
[----:B------:R-:W-:Y:S01]  /*3cb0*/  @P2 STG.E.U16 desc[UR36][R8.64+0x10], R30 ;  /* 0x0000101e08002986 */ /* 0x000fe2000c101524 */
[----:B------:R-:W-:Y:S01]  /*3cc0*/  F2FP.F16.F32.PACK_AB R32, RZ, R32 ;  /* 0x00000020ff20723e */ /* 0x000fe200000000ff */
[-C--:B------:R-:W-:Y:S01]  /*3cd0*/  FMUL R42, R42, R56.reuse ;  /* 0x000000382a2a7220 */ /* 0x080fe20000400000 */
[----:B------:R-:W-:Y:S01]  /*3ce0*/  ISETP.GT.AND P5, PT, R3, RZ, P0 ;  /* 0x000000ff0300720c */ /* 0x000fe200007a4270 */
[-C--:B------:R-:W-:Y:S01]  /*3cf0*/  FMUL R43, R43, R56.reuse ;  /* 0x000000382b2b7220 */ /* 0x080fe20000400000 */
[----:B------:R-:W-:Y:S01]  /*3d00*/  ISETP.GT.AND P2, PT, R3, 0x8, P1 ;  /* 0x000000080300780c */ /* 0x000fe20000f44270 */
[-C--:B------:R-:W-:Y:S01]  /*3d10*/  FMUL R44, R44, R56.reuse ;  /* 0x000000382c2c7220 */ /* 0x080fe20000400000 */
[----:B------:R-:W-:Y:S01]  /*3d20*/  ISETP.GT.AND P1, PT, R4, 0x18, PT ;  /* 0x000000180400780c */ /* 0x000fe20003f24270 */
[-C--:B------:R-:W-:Y:S01]  /*3d30*/  FMUL R45, R45, R56.reuse ;  /* 0x000000382d2d7220 */ /* 0x080fe20000400000 */
[----:B------:R-:W-:Y:S01]  /*3d40*/  F2FP.F16.F32.PACK_AB R33, RZ, R33 ;  /* 0x00000021ff21723e */ /* 0x000fe200000000ff */
[----:B------:R-:W-:Y:S01]  /*3d50*/  @P3 STG.E.U16 desc[UR36][R8.64+0x12], R31 ;  /* 0x0000121f08003986 */ /* 0x000fe2000c101524 */
[C---:B------:R-:W-:Y:S01]  /*3d60*/  ISETP.GT.AND P3, PT, R3.reuse, 0x8, P0 ;  /* 0x000000080300780c */ /* 0x040fe20000764270 */
[-C--:B------:R-:W-:Y:S01]  /*3d70*/  FMUL R46, R46, R56.reuse ;  /* 0x000000382e2e7220 */ /* 0x080fe20000400000 */
[----:B------:R-:W-:Y:S01]  /*3d80*/  ISETP.GT.AND P0, PT, R4, 0x19, PT ;  /* 0x000000190400780c */ /* 0x000fe20003f04270 */
[----:B------:R-:W-:Y:S01]  /*3d90*/  @P4 STG.E.U16 desc[UR36][R6.64+0x20], R32 ;  /* 0x0000202006004986 */ /* 0x000fe2000c101524 */
[----:B------:R-:W-:Y:S01]  /*3da0*/  ISETP.GT.AND P4, PT, R3, RZ, P1 ;  /* 0x000000ff0300720c */ /* 0x000fe20000f84270 */
[----:B------:R-:W-:Y:S01]  /*3db0*/  FMUL R47, R47, R56 ;  /* 0x000000382f2f7220 */ /* 0x000fe20000400000 */
[----:B------:R-:W-:Y:S01]  /*3dc0*/  F2FP.F16.F32.PACK_AB R34, RZ, R34 ;  /* 0x00000022ff22723e */ /* 0x000fe200000000ff */
[----:B------:R-:W-:Y:S01]  /*3dd0*/  @P5 STG.E.U16 desc[UR36][R6.64+0x22], R33 ;  /* 0x0000222106005986 */ /* 0x000fe2000c101524 */
[----:B------:R-:W-:Y:S01]  /*3de0*/  ISETP.GT.AND P5, PT, R3, RZ, P0 ;  /* 0x000000ff0300720c */ /* 0x000fe200007a4270 */
[----:B------:R-:W-:Y:S01]  /*3df0*/  FMUL R48, R48, R56 ;  /* 0x0000003830307220 */ /* 0x000fe20000400000 */
[----:B------:R-:W-:Y:S01]  /*3e00*/  F2FP.F16.F32.PACK_AB R35, RZ, R35 ;  /* 0x00000023ff23723e */ /* 0x000fe200000000ff */
[----:B------:R-:W-:Y:S01]  /*3e10*/  @P2 STG.E.U16 desc[UR36][R8.64+0x20], R34 ;  /* 0x0000202208002986 */ /* 0x000fe2000c101524 */
[----:B------:R-:W-:Y:S01]  /*3e20*/  F2FP.F16.F32.PACK_AB R36, RZ, R36 ;  /* 0x00000024ff24723e */ /* 0x000fe200000000ff */
[-C--:B------:R-:W-:Y:S01]  /*3e30*/  FMUL R49, R49, R56.reuse ;  /* 0x0000003831317220 */ /* 0x080fe20000400000 */
[C---:B------:R-:W-:Y:S01]  /*3e40*/  ISETP.GT.AND P2, PT, R3.reuse, 0x8, P1 ;  /* 0x000000080300780c */ /* 0x040fe20000f44270 */
[----:B------:R-:W-:Y:S01]  /*3e50*/  @P3 STG.E.U16 desc[UR36][R8.64+0x22], R35 ;  /* 0x0000222308003986 */ /* 0x000fe2000c101524 */
[----:B------:R-:W-:Y:S01]  /*3e60*/  ISETP.GT.AND P1, PT, R4, 0x20, PT ;  /* 0x000000200400780c */ /* 0x000fe20003f24270 */
[-C--:B------:R-:W-:Y:S01]  /*3e70*/  FMUL R50, R50, R56.reuse ;  /* 0x0000003832327220 */ /* 0x080fe20000400000 */
[----:B------:R-:W-:Y:S01]  /*3e80*/  F2FP.F16.F32.PACK_AB R37, RZ, R37 ;  /* 0x00000025ff25723e */ /* 0x000fe200000000ff */
[----:B------:R-:W-:Y:S01]  /*3e90*/  @P4 STG.E.U16 desc[UR36][R6.64+0x30], R36 ;  /* 0x0000302406004986 */ /* 0x000fe2000c101524 */
[----:B------:R-:W-:Y:S01]  /*3ea0*/  ISETP.GT.AND P3, PT, R3, 0x8, P0 ;  /* 0x000000080300780c */ /* 0x000fe20000764270 */
[-C--:B------:R-:W-:Y:S01]  /*3eb0*/  FMUL R51, R51, R56.reuse ;  /* 0x0000003833337220 */ /* 0x080fe20000400000 */
[----:B------:R-:W-:Y:S01]  /*3ec0*/  ISETP.GT.AND P0, PT, R4, 0x21, PT ;  /* 0x000000210400780c */ /* 0x000fe20003f04270 */
[----:B------:R-:W-:Y:S01]  /*3ed0*/  @P5 STG.E.U16 desc[UR36][R6.64+0x32], R37 ;  /* 0x0000322506005986 */ /* 0x000fe2000c101524 */
        /* <DEDUP_REMOVED lines=10> */
[----:B------:R-:W-:-:S02]  /*3f80*/  F2FP.F16.F32.PACK_AB R41, RZ, R41 ;  /* 0x00000029ff29723e */ /* 0x000fc400000000ff */
[C---:B------:R-:W-:Y:S01]  /*3f90*/  ISETP.GT.AND P1, PT, R3.reuse, 0x8, P1 ;  /* 0x000000080300780c */ /* 0x040fe20000f24270 */
[----:B------:R-:W-:Y:S01]  /*3fa0*/  @P3 STG.E.U16 desc[UR36][R8.64+0x32], R39 ;  /* 0x0000322708003986 */ /* 0x000fe2000c101524 */
[C---:B------:R-:W-:Y:S02]  /*3fb0*/  ISETP.GT.AND P2, PT, R3.reuse, 0x8, P0 ;  /* 0x000000080300780c */ /* 0x040fe40000744270 */
[C---:B------:R-:W-:Y:S01]  /*3fc0*/  ISETP.GT.AND P0, PT, R4.reuse, 0x29, PT ;  /* 0x000000290400780c */ /* 0x040fe20003f04270 */
[----:B------:R-:W-:Y:S01]  /*3fd0*/  @P4 STG.E.U16 desc[UR36][R6.64+0x40], R40 ;  /* 0x0000402806004986 */ /* 0x000fe2000c101524 */
[----:B------:R-:W-:Y:S02]  /*3fe0*/  ISETP.GT.AND P4, PT, R4, 0x28, PT ;  /* 0x000000280400780c */ /* 0x000fe40003f84270 */
[----:B------:R-:W-:Y:S01]  /*3ff0*/  F2FP.F16.F32.PACK_AB R42, RZ, R42 ;  /* 0x0000002aff2a723e */ /* 0x000fe200000000ff */
[----:B------:R-:W-:Y:S01]  /*4000*/  @P5 STG.E.U16 desc[UR36][R6.64+0x42], R41 ;  /* 0x0000422906005986 */ /* 0x000fe2000c101524 */
[----:B------:R-:W-:-:S02]  /*4010*/  ISETP.GT.AND P5, PT, R3, RZ, P4 ;  /* 0x000000ff0300720c */ /* 0x000fc400027a4270 */
[C---:B------:R-:W-:Y:S01]  /*4020*/  ISETP.GT.AND P3, PT, R3.reuse, RZ, P0 ;  /* 0x000000ff0300720c */ /* 0x040fe20000764270 */
[----:B------:R-:W-:Y:S01]  /*4030*/  @P1 STG.E.U16 desc[UR36][R8.64+0x40], R42 ;  /* 0x0000402a08001986 */ /* 0x000fe2000c101524 */
[----:B------:R-:W-:Y:S02]  /*4040*/  F2FP.F16.F32.PACK_AB R43, RZ, R43 ;  /* 0x0000002bff2b723e */ /* 0x000fe400000000ff */
[----:B------:R-:W-:Y:S02]  /*4050*/  F2FP.F16.F32.PACK_AB R44, RZ, R44 ;  /* 0x0000002cff2c723e */ /* 0x000fe400000000ff */
[C---:B------:R-:W-:Y:S01]  /*4060*/  ISETP.GT.AND P4, PT, R3.reuse, 0x8, P4 ;  /* 0x000000080300780c */ /* 0x040fe20002784270 */
[----:B------:R-:W-:Y:S01]  /*4070*/  @P2 STG.E.U16 desc[UR36][R8.64+0x42], R43 ;  /* 0x0000422b08002986 */ /* 0x000fe2000c101524 */
[----:B------:R-:W-:Y:S02]  /*4080*/  F2FP.F16.F32.PACK_AB R45, RZ, R45 ;  /* 0x0000002dff2d723e */ /* 0x000fe400000000ff */
[----:B------:R-:W-:Y:S01]  /*4090*/  ISETP.GT.AND P2, PT, R4, 0x31, PT ;  /* 0x000000310400780c */ /* 0x000fe20003f44270 */
[----:B------:R-:W-:Y:S01]  /*40a0*/  @P5 STG.E.U16 desc[UR36][R6.64+0x50], R44 ;  /* 0x0000502c06005986 */ /* 0x000fe2000c101524 */
[----:B------:R-:W-:-:S02]  /*40b0*/  ISETP.GT.AND P5, PT, R3, 0x8, P0 ;  /* 0x000000080300780c */ /* 0x000fc400007a4270 */
[C---:B------:R-:W-:Y:S01]  /*40c0*/  ISETP.GT.AND P1, PT, R4.reuse, 0x38, PT ;  /* 0x000000380400780c */ /* 0x040fe20003f24270 */
[----:B------:R-:W-:Y:S01]  /*40d0*/  @P3 STG.E.U16 desc[UR36][R6.64+0x52], R45 ;  /* 0x0000522d06003986 */ /* 0x000fe2000c101524 */
[C---:B------:R-:W-:Y:S02]  /*40e0*/  ISETP.GT.AND P3, PT, R4.reuse, 0x30, PT ;  /* 0x000000300400780c */ /* 0x040fe40003f64270 */
[----:B------:R-:W-:Y:S01]  /*40f0*/  ISETP.GT.AND P0, PT, R4, 0x39, PT ;  /* 0x000000390400780c */ /* 0x000fe20003f04270 */
[----:B------:R-:W-:Y:S01]  /*4100*/  @P4 IMAD.MOV.U32 R4, RZ, RZ, R8 ;  /* 0x000000ffff044224 */ /* 0x000fe200078e0008 */
[----:B------:R-:W-:Y:S01]  /*4110*/  F2FP.F16.F32.PACK_AB R46, RZ, R46 ;  /* 0x0000002eff2e723e */ /* 0x000fe200000000ff */
[----:B------:R-:W-:Y:S01]  /*4120*/  @P4 IMAD.MOV.U32 R5, RZ, RZ, R9 ;  /* 0x000000ffff054224 */ /* 0x000fe200078e0009 */
[----:B------:R-:W-:Y:S02]  /*4130*/  F2FP.F16.F32.PACK_AB R47, RZ, R47 ;  /* 0x0000002fff2f723e */ /* 0x000fe400000000ff */
[----:B------:R-:W-:-:S02]  /*4140*/  F2FP.F16.F32.PACK_AB R48, RZ, R48 ;  /* 0x00000030ff30723e */ /* 0x000fc400000000ff */
[----:B------:R0:W-:Y:S01]  /*4150*/  @P4 STG.E.U16 desc[UR36][R4.64+0x50], R46 ;  /* 0x0000502e04004986 */ /* 0x0001e2000c101524 */
[C---:B------:R-:W-:Y:S02]  /*4160*/  ISETP.GT.AND P4, PT, R3.reuse, RZ, P2 ;  /* 0x000000ff0300720c */ /* 0x040fe40001784270 */
[----:B------:R-:W-:Y:S02]  /*4170*/  F2FP.F16.F32.PACK_AB R49, RZ, R49 ;  /* 0x00000031ff31723e */ /* 0x000fe400000000ff */
[----:B------:R-:W-:Y:S02]  /*4180*/  ISETP.GT.AND P2, PT, R3, 0x8, P2 ;  /* 0x000000080300780c */ /* 0x000fe40001744270 */
[----:B------:R-:W-:Y:S02]  /*4190*/  F2FP.F16.F32.PACK_AB R50, RZ, R50 ;  /* 0x00000032ff32723e */ /* 0x000fe400000000ff */
[----:B------:R-:W-:Y:S02]  /*41a0*/  F2FP.F16.F32.PACK_AB R51, RZ, R51 ;  /* 0x00000033ff33723e */ /* 0x000fe400000000ff */
[----:B------:R-:W-:Y:S01]  /*41b0*/  F2FP.F16.F32.PACK_AB R52, RZ, R52 ;  /* 0x00000034ff34723e */ /* 0x000fe200000000ff */
[----:B0-----:R-:W-:Y:S01]  /*41c0*/  @P5 IMAD.MOV.U32 R4, RZ, RZ, R8 ;  /* 0x000000ffff045224 */ /* 0x001fe200078e0008 */
[----:B------:R-:W-:Y:S01]  /*41d0*/  F2FP.F16.F32.PACK_AB R53, RZ, R53 ;  /* 0x00000035ff35723e */ /* 0x000fe200000000ff */
[----:B------:R-:W-:Y:S01]  /*41e0*/  @P5 IMAD.MOV.U32 R5, RZ, RZ, R9 ;  /* 0x000000ffff055224 */ /* 0x000fe200078e0009 */
[----:B------:R-:W-:-:S02]  /*41f0*/  F2FP.F16.F32.PACK_AB R54, RZ, R54 ;  /* 0x00000036ff36723e */ /* 0x000fc400000000ff */
[----:B------:R-:W-:Y:S02]  /*4200*/  F2FP.F16.F32.PACK_AB R55, RZ, R55 ;  /* 0x00000037ff37723e */ /* 0x000fe400000000ff */
[----:B------:R0:W-:Y:S01]  /*4210*/  @P5 STG.E.U16 desc[UR36][R4.64+0x52], R47 ;  /* 0x0000522f04005986 */ /* 0x0001e2000c101524 */
[C---:B------:R-:W-:Y:S02]  /*4220*/  ISETP.GT.AND P5, PT, R3.reuse, RZ, P3 ;  /* 0x000000ff0300720c */ /* 0x040fe40001fa4270 */
[----:B------:R-:W-:-:S11]  /*4230*/  ISETP.GT.AND P3, PT, R3, 0x8, P3 ;  /* 0x000000080300780c */ /* 0x000fd60001f64270 */
[----:B0-----:R-:W-:Y:S02]  /*4240*/  @P5 IMAD.MOV.U32 R4, RZ, RZ, R6 ;  /* 0x000000ffff045224 */ /* 0x001fe400078e0006 */
[----:B------:R-:W-:-:S05]  /*4250*/  @P5 IMAD.MOV.U32 R5, RZ, RZ, R7 ;  /* 0x000000ffff055224 */ /* 0x000fca00078e0007 */
[----:B------:R0:W-:Y:S01]  /*4260*/  @P5 STG.E.U16 desc[UR36][R4.64+0x60], R48 ;  /* 0x0000603004005986 */ /* 0x0001e2000c101524 */
[C---:B------:R-:W-:Y:S02]  /*4270*/  ISETP.GT.AND P5, PT, R3.reuse, RZ, P0 ;  /* 0x000000ff0300720c */ /* 0x040fe400007a4270 */
[----:B------:R-:W-:Y:S01]  /*4280*/  ISETP.GT.AND P0, PT, R3, 0x8, P0 ;  /* 0x000000080300780c */ /* 0x000fe20000704270 */
[----:B0-----:R-:W-:Y:S02]  /*4290*/  @P4 IMAD.MOV.U32 R4, RZ, RZ, R6 ;  /* 0x000000ffff044224 */ /* 0x001fe400078e0006 */
[----:B------:R-:W-:-:S05]  /*42a0*/  @P4 IMAD.MOV.U32 R5, RZ, RZ, R7 ;  /* 0x000000ffff054224 */ /* 0x000fca00078e0007 */
[----:B------:R0:W-:Y:S01]  /*42b0*/  @P4 STG.E.U16 desc[UR36][R4.64+0x62], R49 ;  /* 0x0000623104004986 */ /* 0x0001e2000c101524 */
[C---:B------:R-:W-:Y:S02]  /*42c0*/  ISETP.GT.AND P4, PT, R3.reuse, RZ, P1 ;  /* 0x000000ff0300720c */ /* 0x040fe40000f84270 */
[----:B------:R-:W-:Y:S01]  /*42d0*/  ISETP.GT.AND P1, PT, R3, 0x8, P1 ;  /* 0x000000080300780c */ /* 0x000fe20000f24270 */
[----:B0-----:R-:W-:Y:S02]  /*42e0*/  @P3 IMAD.MOV.U32 R4, RZ, RZ, R8 ;  /* 0x000000ffff043224 */ /* 0x001fe400078e0008 */
[----:B------:R-:W-:-:S05]  /*42f0*/  @P3 IMAD.MOV.U32 R5, RZ, RZ, R9 ;  /* 0x000000ffff053224 */ /* 0x000fca00078e0009 */
[----:B------:R0:W-:Y:S02]  /*4300*/  @P3 STG.E.U16 desc[UR36][R4.64+0x60], R50 ;  /* 0x0000603204003986 */ /* 0x0001e4000c101524 */
[----:B0-----:R-:W-:Y:S02]  /*4310*/  @P2 IMAD.MOV.U32 R4, RZ, RZ, R8 ;  /* 0x000000ffff042224 */ /* 0x001fe400078e0008 */
[----:B------:R-:W-:-:S05]  /*4320*/  @P2 IMAD.MOV.U32 R5, RZ, RZ, R9 ;  /* 0x000000ffff052224 */ /* 0x000fca00078e0009 */
[----:B------:R0:W-:Y:S02]  /*4330*/  @P2 STG.E.U16 desc[UR36][R4.64+0x62], R51 ;  /* 0x0000623304002986 */ /* 0x0001e4000c101524 */
[----:B0-----:R-:W-:Y:S02]  /*4340*/  @P4 IMAD.MOV.U32 R4, RZ, RZ, R6 ;  /* 0x000000ffff044224 */ /* 0x001fe400078e0006 */
[----:B------:R-:W-:-:S05]  /*4350*/  @P4 IMAD.MOV.U32 R5, RZ, RZ, R7 ;  /* 0x000000ffff054224 */ /* 0x000fca00078e0007 */
[----:B------:R0:W-:Y:S04]  /*4360*/  @P4 STG.E.U16 desc[UR36][R4.64+0x70], R52 ;  /* 0x0000703404004986 */ /* 0x0001e8000c101524 */
[----:B------:R1:W-:Y:S01]  /*4370*/  @P5 STG.E.U16 desc[UR36][R6.64+0x72], R53 ;  /* 0x0000723506005986 */ /* 0x0003e2000c101524 */
[----:B0-----:R-:W-:Y:S02]  /*4380*/  @P1 IMAD.MOV.U32 R4, RZ, RZ, R8 ;  /* 0x000000ffff041224 */ /* 0x001fe400078e0008 */
[----:B------:R-:W-:-:S05]  /*4390*/  @P1 IMAD.MOV.U32 R5, RZ, RZ, R9 ;  /* 0x000000ffff051224 */ /* 0x000fca00078e0009 */
[----:B------:R1:W-:Y:S04]  /*43a0*/  @P1 STG.E.U16 desc[UR36][R4.64+0x70], R54 ;  /* 0x0000703604001986 */ /* 0x0003e8000c101524 */
[----:B------:R1:W-:Y:S02]  /*43b0*/  @P0 STG.E.U16 desc[UR36][R8.64+0x72], R55 ;  /* 0x0000723708000986 */ /* 0x0003e4000c101524 */
.L_x_97:
[----:B------:R-:W-:Y:S05]  /*43c0*/  BSYNC B0 ;  /* 0x0000000000007941 */ /* 0x000fea0003800000 */
.L_x_35:
[----:B------:R-:W-:Y:S01]  /*43d0*/  ULDC UR4, c[0x0][0xc] ;  /* 0x0000030000047ab9 */ /* 0x000fe20000000800 */
[----:B------:R-:W-:Y:S01]  /*43e0*/  ULDC UR5, c[0x0][0x10] ;  /* 0x0000040000057ab9 */ /* 0x000fe20000000800 */
[----:B------:R-:W4:Y:S01]  /*43f0*/  LDC R3, c[0x0][0x14] ;  /* 0x00000500ff037b82 */ /* 0x000f220000000800 */
[----:B------:R-:W-:Y:S01]  /*4400*/  UIMAD.WIDE.U32 UR4, UR4, UR5, URZ ;  /* 0x00000005040472a5 */ /* 0x000fe2000f8e003f */
[----:B------:R-:W-:Y:S02]  /*4410*/  IMAD.MOV.U32 R61, RZ, RZ, -0x1 ;  /* 0xffffffffff3d7424 */ /* 0x000fe400078e00ff */
[----:B------:R-:W-:-:S03]  /*4420*/  IMAD.MOV.U32 R59, RZ, RZ, -0x1 ;  /* 0xffffffffff3b7424 */ /* 0x000fc600078e00ff */
[----:B----4-:R-:W-:-:S04]  /*4430*/  IMAD.WIDE.U32 R16, R3, UR4, R16 ;  /* 0x0000000403107c25 */ /* 0x010fc8000f8e0010 */
[----:B------:R-:W-:Y:S01]  /*4440*/  IMAD R3, R3, UR5, RZ ;  /* 0x0000000503037c24 */ /* 0x000fe2000f8e02ff */
[----:B------:R-:W-:Y:S02]  /*4450*/  ULDC.64 UR4, c[0x0][0x650] ;  /* 0x0001940000047ab9 */ /* 0x000fe40000000a00 */
[----:B------:R-:W-:Y:S01]  /*4460*/  ISETP.GE.U32.AND P0, PT, R16, UR4, PT ;  /* 0x0000000410007c0c */ /* 0x000fe2000bf06070 */
[--C-:B------:R-:W-:Y:S01]  /*4470*/  IMAD.IADD R17, R17, 0x1, R3.reuse ;  /* 0x0000000111117824 */ /* 0x100fe200078e0203 */
[----:B------:R-:W-:-:S04]  /*4480*/  PRMT R3, RZ, 0x7610, R3 ;  /* 0x00007610ff037816 */ /* 0x000fc80000000003 */
[----:B------:R-:W-:-:S13]  /*4490*/  ISETP.GE.U32.AND.EX P0, PT, R17, UR5, PT, P0 ;  /* 0x0000000511007c0c */ /* 0x000fda000bf06100 */
[----:B------:R-:W-:Y:S05]  /*44a0*/  @P0 BRA `(.L_x_98) ;  /* 0x0000000400640947 */ /* 0x000fea0003800000 */
[----:B---3--:R-:W3:Y:S01]  /*44b0*/  S2R R12, SR_CTAID.X ;  /* 0x00000000000c7919 */ /* 0x008ee20000002500 */
[----:B-12---:R-:W1:Y:S01]  /*44c0*/  LDC.64 R10, c[0x0][0x628] ;  /* 0x00018a00ff0a7b82 */ /* 0x006e620000000a00 */
[----:B------:R-:W-:Y:S01]  /*44d0*/  ULDC UR4, c[0x0][0x150] ;  /* 0x0000540000047ab9 */ /* 0x000fe20000000800 */
[----:B------:R-:W-:Y:S01]  /*44e0*/  IMAD.MOV.U32 R8, RZ, RZ, R16 ;  /* 0x000000ffff087224 */ /* 0x000fe200078e0010 */
[----:B-----5:R-:W2:Y:S01]  /*44f0*/  S2R R24, SR_CTAID.Y ;  /* 0x0000000000187919 */ /* 0x020ea20000002600 */
[----:B------:R-:W-:-:S04]  /*4500*/  IMAD.MOV.U32 R9, RZ, RZ, R17 ;  /* 0x000000ffff097224 */ /* 0x000fc800078e0011 */
[----:B------:R-:W4:Y:S08]  /*4510*/  LDC R21, c[0x0][0x144] ;  /* 0x00005100ff157b82 */ /* 0x000f300000000800 */
[----:B------:R-:W0:Y:S08]  /*4520*/  LDC R0, c[0x0][0x630] ;  /* 0x00018c00ff007b82 */ /* 0x000e300000000800 */
[----:B------:R-:W0:Y:S01]  /*4530*/  LDC.64 R14, c[0x0][0x620] ;  /* 0x00018800ff0e7b82 */ /* 0x000e220000000a00 */
[----:B-1----:R-:W-:-:S04]  /*4540*/  ISETP.NE.U32.AND P0, PT, R10, RZ, PT ;  /* 0x000000ff0a00720c */ /* 0x002fc80003f05070 */
[----:B------:R-:W-:Y:S02]  /*4550*/  ISETP.NE.AND.EX P0, PT, R11, RZ, PT, P0 ;  /* 0x000000ff0b00720c */ /* 0x000fe40003f05300 */
[----:B---3--:R-:W-:-:S05]  /*4560*/  I2FP.F32.U32 R3, R12 ;  /* 0x0000000c00037245 */ /* 0x008fca0000201000 */
[----:B------:R-:W-:-:S04]  /*4570*/  FMUL R3, R3, UR4 ;  /* 0x0000000403037c20 */ /* 0x000fc80008400000 */
[----:B------:R1:W3:Y:S02]  /*4580*/  F2I.U32.TRUNC.NTZ R20, R3 ;  /* 0x0000000300147305 */ /* 0x0002e4000020f000 */
[----:B--2-4-:R-:W-:Y:S05]  /*4590*/  @!P0 BRA `(.L_x_99) ;  /* 0x0000000000288947 */ /* 0x014fea0003800000 */
[----:B-1----:R-:W1:Y:S02]  /*45a0*/  LDC R3, c[0x0][0x634] ;  /* 0x00018d00ff037b82 */ /* 0x002e640000000800 */
[----:B-1----:R-:W-:-:S05]  /*45b0*/  IADD3 R3, P0, R16, R3, RZ ;  /* 0x0000000310037210 */ /* 0x002fca0007f1e0ff */
[----:B------:R-:W-:-:S04]  /*45c0*/  IMAD.X R13, RZ, RZ, R17, P0 ;  /* 0x000000ffff0d7224 */ /* 0x000fc800000e0611 */
[----:B0-----:R-:W-:-:S04]  /*45d0*/  IMAD.WIDE.U32 R4, R13, R10, RZ ;  /* 0x0000000a0d047225 */ /* 0x001fc800078e00ff */
[----:B------:R-:W-:-:S04]  /*45e0*/  IMAD.WIDE.U32 R6, P0, R3, R11, R4 ;  /* 0x0000000b03067225 */ /* 0x000fc80007800004 */
[----:B------:R-:W-:-:S04]  /*45f0*/  IMAD.WIDE.U32 R4, R3, R10, RZ ;  /* 0x0000000a03047225 */ /* 0x000fc800078e00ff */
[----:B------:R-:W-:Y:S01]  /*4600*/  IMAD.X R9, RZ, RZ, RZ, P0 ;  /* 0x000000ffff097224 */ /* 0x000fe200000e06ff */
[----:B------:R-:W-:Y:S01]  /*4610*/  IADD3 RZ, P0, R5, R6, RZ ;  /* 0x0000000605ff7210 */ /* 0x000fe20007f1e0ff */
[----:B------:R-:W-:-:S04]  /*4620*/  IMAD.MOV.U32 R8, RZ, RZ, R7 ;  /* 0x000000ffff087224 */ /* 0x000fc800078e0007 */
[----:B------:R-:W-:-:S08]  /*4630*/  IMAD.WIDE.U32.X R8, R13, R11, R8, P0 ;  /* 0x0000000b0d087225 */ /* 0x000fd000000e0408 */
.L_x_99:
[----:B------:R-:W2:Y:S01]  /*4640*/  LDC.64 R28, c[0x0][0x640] ;  /* 0x00019000ff1c7b82 */ /* 0x000ea20000000a00 */
[-CC-:B0-----:R-:W-:Y:S01]  /*4650*/  SHF.R.U64 R59, R8, R0.reuse, R9.reuse ;  /* 0x00000000083b7219 */ /* 0x181fe20000001209 */
[----:B---3--:R-:W-:Y:S01]  /*4660*/  IMAD.MOV R20, RZ, RZ, -R20 ;  /* 0x000000ffff147224 */ /* 0x008fe200078e0a14 */
[----:B------:R-:W-:Y:S01]  /*4670*/  SHF.R.U32.HI R0, RZ, R0, R9 ;  /* 0x00000000ff007219 */ /* 0x000fe20000011609 */
[----:B------:R-:W-:Y:S01]  /*4680*/  ULDC UR4, c[0x0][0x154] ;  /* 0x0000550000047ab9 */ /* 0x000fe20000000800 */
[----:B-1----:R-:W-:Y:S01]  /*4690*/  IADD3 R3, P0, RZ, -R59, RZ ;  /* 0x8000003bff037210 */ /* 0x002fe20007f1e0ff */
[----:B------:R-:W-:Y:S02]  /*46a0*/  IMAD R21, R21, R20, R12 ;  /* 0x0000001415157224 */ /* 0x000fe400078e020c */
[----:B------:R-:W0:Y:S01]  /*46b0*/  LDC R6, c[0x0][0x618] ;  /* 0x00018600ff067b82 */ /* 0x000e220000000800 */
[----:B------:R-:W-:Y:S02]  /*46c0*/  IMAD.MOV.U32 R7, RZ, RZ, 0x1 ;  /* 0x00000001ff077424 */ /* 0x000fe400078e00ff */
[----:B------:R-:W-:-:S04]  /*46d0*/  IMAD.X R5, RZ, RZ, ~R0, P0 ;  /* 0x000000ffff057224 */ /* 0x000fc800000e0e00 */
[-C--:B------:R-:W-:Y:S01]  /*46e0*/  IMAD R0, R5, R14.reuse, RZ ;  /* 0x0000000e05007224 */ /* 0x080fe200078e02ff */
[----:B------:R-:W1:Y:S01]  /*46f0*/  LDC R8, c[0x0][0x608] ;  /* 0x00018200ff087b82 */ /* 0x000e620000000800 */
[----:B------:R-:W-:-:S04]  /*4700*/  IMAD.WIDE.U32 R4, R3, R14, R16 ;  /* 0x0000000e03047225 */ /* 0x000fc800078e0010 */
[----:B------:R-:W-:Y:S01]  /*4710*/  IMAD R3, R3, R15, R0 ;  /* 0x0000000f03037224 */ /* 0x000fe200078e0200 */
[----:B------:R-:W-:Y:S02]  /*4720*/  I2FP.F32.U32 R0, R24 ;  /* 0x0000001800007245 */ /* 0x000fe40000201000 */
[----:B------:R-:W3:Y:S01]  /*4730*/  LDC R26, c[0x0][0x658] ;  /* 0x00019600ff1a7b82 */ /* 0x000ee20000000800 */
[----:B------:R-:W-:Y:S01]  /*4740*/  IMAD.IADD R3, R5, 0x1, R3 ;  /* 0x0000000105037824 */ /* 0x000fe200078e0203 */
[----:B--2---:R-:W-:Y:S01]  /*4750*/  ISETP.NE.U32.AND P0, PT, R28, RZ, PT ;  /* 0x000000ff1c00720c */ /* 0x004fe20003f05070 */
[----:B------:R-:W-:Y:S01]  /*4760*/  FMUL R0, R0, UR4 ;  /* 0x0000000400007c20 */ /* 0x000fe20008400000 */
[----:B------:R-:W-:Y:S02]  /*4770*/  IMAD.MOV.U32 R5, RZ, RZ, -0x1 ;  /* 0xffffffffff057424 */ /* 0x000fe400078e00ff */
[----:B------:R-:W-:Y:S01]  /*4780*/  ISETP.NE.AND.EX P0, PT, R29, RZ, PT, P0 ;  /* 0x000000ff1d00720c */ /* 0x000fe20003f05300 */
[----:B------:R2:W4:Y:S01]  /*4790*/  F2I.U32.TRUNC.NTZ R13, R0 ;  /* 0x00000000000d7305 */ /* 0x000522000020f000 */
[----:B------:R-:W2:Y:S01]  /*47a0*/  LDC R15, c[0x0][0x148] ;  /* 0x00005200ff0f7b82 */ /* 0x000ea20000000800 */
[----:B0-----:R-:W-:-:S02]  /*47b0*/  SHF.R.U64 R12, R4, R6, R3 ;  /* 0x00000006040c7219 */ /* 0x001fc40000001203 */
[----:B------:R-:W-:-:S05]  /*47c0*/  SHF.R.U32.HI R3, RZ, R6, R3 ;  /* 0x00000006ff037219 */ /* 0x000fca0000011603 */
[----:B------:R-:W0:Y:S01]  /*47d0*/  LDC R20, c[0x0][0x600] ;  /* 0x00018000ff147b82 */ /* 0x000e220000000800 */
[-CC-:B-1----:R-:W-:Y:S02]  /*47e0*/  SHF.R.U64 R10, R12, R8.reuse, R3.reuse ;  /* 0x000000080c0a7219 */ /* 0x182fe40000001203 */
[----:B------:R-:W-:-:S05]  /*47f0*/  SHF.R.U32.HI R3, RZ, R8, R3 ;  /* 0x00000008ff037219 */ /* 0x000fca0000011603 */
[----:B------:R-:W1:Y:S01]  /*4800*/  LDC R27, c[0x0][0x648] ;  /* 0x00019200ff1b7b82 */ /* 0x000e620000000800 */
[-C--:B---3--:R-:W-:Y:S02]  /*4810*/  SHF.L.U32 R4, R5, R26.reuse, RZ ;  /* 0x0000001a05047219 */ /* 0x088fe400000006ff */
[-CC-:B------:R-:W-:Y:S02]  /*4820*/  SHF.R.U64 R14, R10, R26.reuse, R3.reuse ;  /* 0x0000001a0a0e7219 */ /* 0x180fe40000001203 */
[----:B------:R-:W-:Y:S02]  /*4830*/  SHF.R.U32.HI R5, RZ, R26, R3 ;  /* 0x0000001aff057219 */ /* 0x000fe40000011603 */
[----:B------:R-:W-:Y:S01]  /*4840*/  LOP3.LUT R25, RZ, R4, RZ, 0x33, !PT ;  /* 0x00000004ff197212 */ /* 0x000fe200078e33ff */
[----:B------:R-:W3:Y:S01]  /*4850*/  LDC R30, c[0x0][0x638] ;  /* 0x00018e00ff1e7b82 */ /* 0x000ee20000000800 */
[----:B------:R-:W-:Y:S01]  /*4860*/  SHF.L.U32 R26, R7, R26, RZ ;  /* 0x0000001a071a7219 */ /* 0x000fe200000006ff */
[----:B------:R-:W-:-:S06]  /*4870*/  IMAD.MOV.U32 R4, RZ, RZ, R14 ;  /* 0x000000ffff047224 */ /* 0x000fcc00078e000e */
[----:B------:R-:W0:Y:S01]  /*4880*/  LDC R31, c[0x0][0x610] ;  /* 0x00018400ff1f7b82 */ /* 0x000e220000000800 */
[----:B----4-:R-:W-:Y:S05]  /*4890*/  @!P0 BRA `(.L_x_100) ;  /* 0x0000000000288947 */ /* 0x010fea0003800000 */
        /* <DEDUP_REMOVED lines=10> */
.L_x_100:
[----:B------:R-:W-:Y:S01]  /*4940*/  ISETP.NE.AND P0, PT, R2, 0x1, PT ;  /* 0x000000010200780c */ /* 0x000fe20003f05270 */
[----:B0-----:R-:W-:Y:S01]  /*4950*/  VIADD R7, R20, 0xffffffff ;  /* 0xffffffff14077836 */ /* 0x001fe20000000000 */
[----:B-12---:R-:W-:Y:S01]  /*4960*/  SHF.R.U64 R0, R4, R27, R5 ;  /* 0x0000001b04007219 */ /* 0x006fe20000001205 */
[----:B------:R-:W-:Y:S01]  /*4970*/  IMAD.MOV R13, RZ, RZ, -R13 ;  /* 0x000000ffff0d7224 */ /* 0x000fe200078e0a0d */
[----:B------:R-:W-:Y:S01]  /*4980*/  LOP3.LUT R5, R10, R25, RZ, 0xc0, !PT ;  /* 0x000000190a057212 */ /* 0x000fe200078ec0ff */
[----:B------:R-:W-:Y:S01]  /*4990*/  IMAD.MOV.U32 R4, RZ, RZ, 0x1 ;  /* 0x00000001ff047424 */ /* 0x000fe200078e00ff */
[----:B------:R-:W-:Y:S01]  /*49a0*/  LOP3.LUT R12, R12, R7, RZ, 0xc0, !PT ;  /* 0x000000070c0c7212 */ /* 0x000fe200078ec0ff */
[----:B------:R-:W-:Y:S02]  /*49b0*/  IMAD.MOV R3, RZ, RZ, -R0 ;  /* 0x000000ffff037224 */ /* 0x000fe400078e0a00 */
[----:B------:R-:W-:Y:S02]  /*49c0*/  IMAD R0, R26, R0, R5 ;  /* 0x000000001a007224 */ /* 0x000fe400078e0205 */
[----:B---3--:R-:W-:-:S02]  /*49d0*/  IMAD R3, R3, R30, R14 ;  /* 0x0000001e03037224 */ /* 0x008fc400078e020e */
[----:B------:R-:W-:Y:S02]  /*49e0*/  @P0 IMAD R21, R15, R13, R24 ;  /* 0x0000000d0f150224 */ /* 0x000fe400078e0218 */
[----:B------:R-:W-:Y:S01]  /*49f0*/  IMAD R5, R3, R20, R12 ;  /* 0x0000001403057224 */ /* 0x000fe200078e020c */
[----:B------:R-:W-:Y:S01]  /*4a00*/  PRMT R3, R4, 0x7610, R3 ;  /* 0x0000761004037816 */ /* 0x000fe20000000003 */
[----:B------:R-:W-:-:S05]  /*4a10*/  IMAD R0, R0, R31, R21 ;  /* 0x0000001f00007224 */ /* 0x000fca00078e0215 */
[----:B------:R-:W-:Y:S02]  /*4a20*/  SEL R61, R5, R0, !P0 ;  /* 0x00000000053d7207 */ /* 0x000fe40004000000 */
[----:B------:R-:W-:-:S07]  /*4a30*/  SEL R0, R0, R5, !P0 ;  /* 0x0000000500007207 */ /* 0x000fce0004000000 */
.L_x_98:
[----:B------:R-:W-:Y:S01]  /*4a40*/  LOP3.LUT P0, RZ, R3, 0xff, RZ, 0xc0, !PT ;  /* 0x000000ff03ff7812 */ /* 0x000fe2000780c0ff */
[----:B------:R-:W-:-:S12]  /*4a50*/  IMAD.MOV.U32 R60, RZ, RZ, R0 ;  /* 0x000000ffff3c7224 */ /* 0x000fd800078e0000 */
[----:B------:R-:W-:Y:S05]  /*4a60*/  @P0 BRA `(.L_x_101) ;  /* 0xffffffc800140947 */ /* 0x000fea000383ffff */
[----:B------:R-:W-:Y:S05]  /*4a70*/  EXIT ;  /* 0x000000000000794d */ /* 0x000fea0003800000 */
.L_x_8:
[----:B0-----:R-:W-:Y:S01]  /*4a80*/  ULDC.64 UR4, c[0x0][0x650] ;  /* 0x0001940000047ab9 */ /* 0x001fe20000000a00 */
        /* <DEDUP_REMOVED lines=25> */
.L_x_103:
[----:B------:R-:W0:Y:S01]  /*4c20*/  LDC.64 R28, c[0x0][0x640] ;  /* 0x00019000ff1c7b82 */ /* 0x000e220000000a00 */
[-CC-:B------:R-:W-:Y:S01]  /*4c30*/  SHF.R.U64 R22, R12, R6.reuse, R13.reuse ;  /* 0x000000060c167219 */ /* 0x180fe2000000120d */
[----:B------:R-:W-:Y:S01]  /*4c40*/  IMAD.MOV.U32 R30, RZ, RZ, 0x1 ;  /* 0x00000001ff1e7424 */ /* 0x000fe200078e00ff */
[----:B------:R-:W-:Y:S02]  /*4c50*/  SHF.R.U32.HI R6, RZ, R6, R13 ;  /* 0x00000006ff067219 */ /* 0x000fe4000001160d */
        /* <DEDUP_REMOVED lines=8> */
[----:B------:R-:W-:Y:S01]  /*4ce0*/  IMAD.IADD R9, R9, 0x1, R11 ;  /* 0x0000000109097824 */ /* 0x000fe200078e020b */
[----:B0-----:R-:W-:-:S04]  /*4cf0*/  ISETP.NE.U32.AND P0, PT, R28, RZ, PT ;  /* 0x000000ff1c00720c */ /* 0x001fc80003f05070 */
[----:B------:R-:W-:Y:S02]  /*4d00*/  ISETP.NE.AND.EX P0, PT, R29, RZ, PT, P0 ;  /* 0x000000ff1d00720c */ /* 0x000fe40003f05300 */
[----:B------:R-:W0:Y:S01]  /*4d10*/  LDC R20, c[0x0][0x600] ;  /* 0x00018000ff147b82 */ /* 0x000e220000000800 */
[-CC-:B-1----:R-:W-:Y:S01]  /*4d20*/  SHF.R.U64 R14, R8, R10.reuse, R9.reuse ;  /* 0x0000000a080e7219 */ /* 0x182fe20000001209 */
[----:B------:R-:W-:Y:S01]  /*4d30*/  IMAD.MOV.U32 R8, RZ, RZ, -0x1 ;  /* 0xffffffffff087424 */ /* 0x000fe200078e00ff */
[----:B------:R-:W-:-:S05]  /*4d40*/  SHF.R.U32.HI R9, RZ, R10, R9 ;  /* 0x0000000aff097219 */ /* 0x000fca0000011609 */
[----:B------:R-:W1:Y:S01]  /*4d50*/  LDC R24, c[0x0][0x648] ;  /* 0x00019200ff187b82 */ /* 0x000e620000000800 */
[-CC-:B--2---:R-:W-:Y:S02]  /*4d60*/  SHF.R.U64 R23, R14, R12.reuse, R9.reuse ;  /* 0x0000000c0e177219 */ /* 0x184fe40000001209 */
[----:B------:R-:W-:-:S05]  /*4d70*/  SHF.R.U32.HI R6, RZ, R12, R9 ;  /* 0x0000000cff067219 */ /* 0x000fca0000011609 */
[----:B------:R-:W2:Y:S01]  /*4d80*/  LDC R26, c[0x0][0x638] ;  /* 0x00018e00ff1a7b82 */ /* 0x000ea20000000800 */
[-C--:B---3--:R-:W-:Y:S02]  /*4d90*/  SHF.L.U32 R8, R8, R27.reuse, RZ ;  /* 0x0000001b08087219 */ /* 0x088fe400000006ff */
[-CC-:B------:R-:W-:Y:S02]  /*4da0*/  SHF.R.U64 R25, R23, R27.reuse, R6.reuse ;  /* 0x0000001b17197219 */ /* 0x180fe40000001206 */
[----:B------:R-:W-:Y:S02]  /*4db0*/  LOP3.LUT R32, RZ, R8, RZ, 0x33, !PT ;  /* 0x00000008ff207212 */ /* 0x000fe400078e33ff */
[----:B------:R-:W-:Y:S01]  /*4dc0*/  SHF.R.U32.HI R9, RZ, R27, R6 ;  /* 0x0000001bff097219 */ /* 0x000fe20000011606 */
[----:B------:R-:W3:Y:S01]  /*4dd0*/  LDC R31, c[0x0][0x610] ;  /* 0x00018400ff1f7b82 */ /* 0x000ee20000000800 */
[----:B------:R-:W-:Y:S01]  /*4de0*/  IMAD.MOV.U32 R8, RZ, RZ, R25 ;  /* 0x000000ffff087224 */ /* 0x000fe200078e0019 */
[----:B------:R-:W-:Y:S06]  /*4df0*/  @!P0 BRA `(.L_x_104) ;  /* 0x0000000000288947 */ /* 0x000fec0003800000 */
        /* <DEDUP_REMOVED lines=10> */
.L_x_104:
[----:B------:R-:W-:Y:S01]  /*4ea0*/  ISETP.NE.AND P0, PT, R2, 0x1, PT ;  /* 0x000000010200780c */ /* 0x000fe20003f05270 */
[----:B------:R-:W-:Y:S01]  /*4eb0*/  IMAD.MOV.U32 R13, RZ, RZ, R22 ;  /* 0x000000ffff0d7224 */ /* 0x000fe200078e0016 */
[----:B-1----:R-:W-:Y:S01]  /*4ec0*/  SHF.R.U64 R6, R8, R24, R9 ;  /* 0x0000001808067219 */ /* 0x002fe20000001209 */
[----:B0-----:R-:W-:Y:S01]  /*4ed0*/  VIADD R9, R20, 0xffffffff ;  /* 0xffffffff14097836 */ /* 0x001fe20000000000 */
[----:B------:R-:W-:Y:S02]  /*4ee0*/  SHF.L.U32 R30, R30, R27, RZ ;  /* 0x0000001b1e1e7219 */ /* 0x000fe400000006ff */
[----:B------:R-:W-:Y:S01]  /*4ef0*/  LOP3.LUT R5, R23, R32, RZ, 0xc0, !PT ;  /* 0x0000002017057212 */ /* 0x000fe200078ec0ff */
[----:B------:R-:W-:-:S04]  /*4f00*/  IMAD.MOV R8, RZ, RZ, -R6 ;  /* 0x000000ffff087224 */ /* 0x000fc800078e0a06 */
[----:B------:R-:W-:Y:S01]  /*4f10*/  IMAD R6, R30, R6, R5 ;  /* 0x000000061e067224 */ /* 0x000fe200078e0205 */
[----:B------:R-:W-:Y:S01]  /*4f20*/  LOP3.LUT R5, R14, R9, RZ, 0xc0, !PT ;  /* 0x000000090e057212 */ /* 0x000fe200078ec0ff */
[----:B------:R-:W-:Y:S02]  /*4f30*/  @P0 IMAD R3, R7, R21, R4 ;  /* 0x0000001507030224 */ /* 0x000fe400078e0204 */
[----:B--2---:R-:W-:Y:S02]  /*4f40*/  IMAD R4, R8, R26, R25 ;  /* 0x0000001a08047224 */ /* 0x004fe400078e0219 */
[----:B---3--:R-:W-:Y:S02]  /*4f50*/  IMAD R3, R6, R31, R3 ;  /* 0x0000001f06037224 */ /* 0x008fe400078e0203 */
[----:B------:R-:W-:Y:S02]  /*4f60*/  IMAD R4, R4, R20, R5 ;  /* 0x0000001404047224 */ /* 0x000fe400078e0205 */
[----:B------:R-:W-:-:S03]  /*4f70*/  IMAD.MOV.U32 R6, RZ, RZ, 0x1 ;  /* 0x00000001ff067424 */ /* 0x000fc600078e00ff */
[----:B------:R-:W-:Y:S02]  /*4f80*/  SEL R20, R4, R3, !P0 ;  /* 0x0000000304147207 */ /* 0x000fe40004000000 */
[----:B------:R-:W-:-:S07]  /*4f90*/  SEL R11, R3, R4, !P0 ;  /* 0x00000004030b7207 */ /* 0x000fce0004000000 */
.L_x_102:
[----:B------:R-:W-:-:S08]  /*4fa0*/  NOP ;  /* 0x0000000000007918 */ /* 0x000fd00000000000 */
[----:B------:R-:W0:-:S00]  /*4fb0*/  USETMAXREG.DEALLOC.CTAPOOL 0x28 ;  /* 0x00000028000079c8 */ /* 0x000e0000080e0500 */
[----:B0-----:R-:W-:-:S13]  /*4fc0*/  ISETP.NE.AND P0, PT, R0, RZ, PT ;  /* 0x000000ff0000720c */ /* 0x001fda0003f05270 */
[----:B------:R-:W-:Y:S05]  /*4fd0*/  @P0 EXIT ;  /* 0x000000000000094d */ /* 0x000fea0003800000 */
[----:B------:R-:W-:Y:S01]  /*4fe0*/  LOP3.LUT P0, RZ, R6, 0xff, RZ, 0xc0, !PT ;  /* 0x000000ff06ff7812 */ /* 0x000fe2000780c0ff */
[----:B------:R-:W-:Y:S02]  /*4ff0*/  IMAD.MOV.U32 R0, RZ, RZ, 0x1 ;  /* 0x00000001ff007424 */ /* 0x000fe400078e00ff */
[----:B------:R-:W-:-:S10]  /*5000*/  IMAD.MOV.U32 R12, RZ, RZ, RZ ;  /* 0x000000ffff0c7224 */ /* 0x000fd400078e00ff */
[----:B------:R-:W-:Y:S05]  /*5010*/  @!P0 BRA `(.L_x_105) ;  /* 0x0000000c007c8947 */ /* 0x000fea0003800000 */
[----:B------:R-:W0:Y:S01]  /*5020*/  LDC R0, c[0x0][0x28c] ;  /* 0x0000a300ff007b82 */ /* 0x000e220000000800 */
[----:B------:R-:W-:Y:S01]  /*5030*/  ULDC UR5, c[0x0][0x658] ;  /* 0x0001960000057ab9 */ /* 0x000fe20000000800 */
[----:B------:R-:W-:Y:S01]  /*5040*/  UMOV UR11, 0xffffffff ;  /* 0xffffffff000b7882 */ /* 0x000fe20000000000 */
[----:B------:R-:W-:Y:S01]  /*5050*/  UMOV UR15, 0x1 ;  /* 0x00000001000f7882 */ /* 0x000fe20000000000 */
[----:B------:R-:W-:Y:S01]  /*5060*/  USHF.L.U32 UR11, UR11, UR5, URZ ;  /* 0x000000050b0b7299 */ /* 0x000fe2000800063f */
[----:B------:R-:W-:Y:S01]  /*5070*/  BSSY B0, `(.L_x_105) ;  /* 0x00000d9000007945 */ /* 0x000fe20003800000 */
[----:B------:R-:W-:Y:S01]  /*5080*/  ULDC UR9, c[0x0][0xc] ;  /* 0x0000030000097ab9 */ /* 0x000fe20000000800 */
[----:B------:R-:W-:Y:S01]  /*5090*/  ULDC UR14, c[0x0][0x10] ;  /* 0x00000400000e7ab9 */ /* 0x000fe20000000800 */
[----:B------:R-:W1:Y:S01]  /*50a0*/  S2UR UR8, SR_CgaCtaId ;  /* 0x00000000000879c3 */ /* 0x000e620000008800 */
[----:B------:R-:W-:Y:S01]  /*50b0*/  ULOP3.LUT UR13, URZ, UR11, URZ, 0x33, !UPT ;  /* 0x0000000b3f0d7292 */ /* 0x000fe2000f8e333f */
[----:B------:R-:W-:Y:S01]  /*50c0*/  IMAD.MOV.U32 R10, RZ, RZ, 0x1 ;  /* 0x00000001ff0a7424 */ /* 0x000fe200078e00ff */
[----:B------:R-:W-:Y:S01]  /*50d0*/  LOP3.LUT R9, R19, 0x2, RZ, 0xfc, !PT ;  /* 0x0000000213097812 */ /* 0x000fe200078efcff */
[----:B------:R-:W-:Y:S01]  /*50e0*/  IMAD.MOV.U32 R12, RZ, RZ, RZ ;  /* 0x000000ffff0c7224 */ /* 0x000fe200078e00ff */
[----:B------:R-:W-:Y:S01]  /*50f0*/  ULDC UR4, c[0x0][0x600] ;  /* 0x0001800000047ab9 */ /* 0x000fe20000000800 */
[----:B------:R-:W-:Y:S01]  /*5100*/  UMOV UR18, 0x5 ;  /* 0x0000000500127882 */ /* 0x000fe20000000000 */
[----:B------:R-:W-:-:S02]  /*5110*/  UIADD3 UR4, UR4, -0x1, URZ ;  /* 0xffffffff04047890 */ /* 0x000fc4000fffe03f */
[----:B------:R-:W-:Y:S01]  /*5120*/  USHF.L.U32 UR5, UR15, UR5, URZ ;  /* 0x000000050f057299 */ /* 0x000fe2000800063f */
[----:B------:R-:W-:Y:S01]  /*5130*/  ULDC.64 UR28, c[0x0][0x198] ;  /* 0x00006600001c7ab9 */ /* 0x000fe20000000a00 */
[----:B0-----:R-:W-:-:S05]  /*5140*/  VIADD R0, R0, 0x3f ;  /* 0x0000003f00007836 */ /* 0x001fca0000000000 */
[----:B------:R-:W-:Y:S01]  /*5150*/  SHF.R.S32.HI R3, RZ, 0x1f, R0 ;  /* 0x0000001fff037819 */ /* 0x000fe20000011400 */
[----:B-1----:R-:W-:-:S03]  /*5160*/  ULOP3.LUT UR10, UR8, 0x1, URZ, 0xc0, !UPT ;  /* 0x00000001080a7892 */ /* 0x002fc6000f8ec03f */
[----:B------:R-:W-:Y:S01]  /*5170*/  LEA.HI R3, R3, R0, RZ, 0x6 ;  /* 0x0000000003037211 */ /* 0x000fe200078f30ff */
[----:B------:R-:W-:Y:S01]  /*5180*/  USHF.R.U32.HI UR25, URZ, 0x1, UR8 ;  /* 0x000000013f197899 */ /* 0x000fe20008011608 */
[----:B------:R-:W-:Y:S01]  /*5190*/  IMAD.MOV.U32 R0, RZ, RZ, 0x1 ;  /* 0x00000001ff007424 */ /* 0x000fe200078e00ff */
[----:B------:R-:W-:Y:S01]  /*51a0*/  USHF.L.U32 UR6, UR8, 0x5, URZ ;  /* 0x0000000508067899 */ /* 0x000fe2000800063f */
[----:B------:R-:W-:Y:S01]  /*51b0*/  SHF.R.S32.HI R3, RZ, 0x6, R3 ;  /* 0x00000006ff037819 */ /* 0x000fe20000011403 */
[----:B------:R-:W-:Y:S02]  /*51c0*/  USHF.L.U32 UR7, UR8, 0xb, URZ ;  /* 0x0000000b08077899 */ /* 0x000fe4000800063f */
[----:B------:R-:W-:Y:S02]  /*51d0*/  ULOP3.LUT UR8, UR8, 0xfffffffe, URZ, 0xc0, !UPT ;  /* 0xfffffffe08087892 */ /* 0x000fe4000f8ec03f */
[----:B------:R-:W-:Y:S01]  /*51e0*/  UISETP.GT.U32.AND UP0, UPT, UR10, 0xffff, UPT ;  /* 0x0000ffff0a00788c */ /* 0x000fe2000bf04070 */
[----:B------:R-:W-:Y:S01]  /*51f0*/  VIADD R8, R3, 0x1 ;  /* 0x0000000103087836 */ /* 0x000fe20000000000 */
[----:B------:R-:W-:-:S02]  /*5200*/  USHF.L.U32 UR11, UR15, UR8, URZ ;  /* 0x000000080f0b7299 */ /* 0x000fc4000800063f */
[----:B------:R-:W-:Y:S02]  /*5210*/  ULOP3.LUT UR12, UR8, 0x1, URZ, 0xfc, !UPT ;  /* 0x00000001080c7892 */ /* 0x000fe4000f8efc3f */
[----:B------:R-:W-:Y:S02]  /*5220*/  UIMAD.WIDE.U32 UR8, UR9, UR14, URZ ;  /* 0x0000000e090872a5 */ /* 0x000fe4000f8e003f */
[----:B------:R-:W-:Y:S01]  /*5230*/  USEL UR10, UR10, 0xffff, !UP0 ;  /* 0x0000ffff0a0a7887 */ /* 0x000fe2000c000000 */
[----:B------:R-:W-:Y:S01]  /*5240*/  ULDC UR14, c[0x0][0x14] ;  /* 0x00000500000e7ab9 */ /* 0x000fe20000000800 */
[----:B------:R-:W-:Y:S02]  /*5250*/  USHF.L.U32 UR12, UR15, UR12, URZ ;  /* 0x0000000c0f0c7299 */ /* 0x000fe4000800063f */
[----:B------:R-:W-:Y:S02]  /*5260*/  UIMAD.WIDE.U32 UR26, UR8, UR14, URZ ;  /* 0x0000000e081a72a5 */ /* 0x000fe4000f8e003f */
[----:B------:R-:W-:-:S02]  /*5270*/  UIMAD UR21, UR9, UR14, URZ ;  /* 0x0000000e091572a4 */ /* 0x000fc4000f8e023f */
[----:B------:R-:W-:Y:S02]  /*5280*/  ULOP3.LUT UR10, UR10, 0xffff, URZ, 0xc0, !UPT ;  /* 0x0000ffff0a0a7892 */ /* 0x000fe4000f8ec03f */
[----:B------:R-:W-:Y:S02]  /*5290*/  ULOP3.LUT UR6, UR6, 0x20, URZ, 0xc0, !UPT ;  /* 0x0000002006067892 */ /* 0x000fe4000f8ec03f */
[----:B------:R-:W-:Y:S02]  /*52a0*/  ULOP3.LUT UR7, UR7, 0x800, URZ, 0xc0, !UPT ;  /* 0x0000080007077892 */ /* 0x000fe4000f8ec03f */
[----:B------:R-:W-:Y:S02]  /*52b0*/  ULOP3.LUT UR19, UR11, UR12, URZ, 0xfc, !UPT ;  /* 0x0000000c0b137292 */ /* 0x000fe4000f8efc3f */
[----:B------:R-:W-:Y:S02]  /*52c0*/  UIADD3 UR21, UR27, UR21, URZ ;  /* 0x000000151b157290 */ /* 0x000fe4000fffe03f */
[----:B------:R-:W-:-:S12]  /*52d0*/  USHF.L.U32 UR18, UR18, UR10, URZ ;  /* 0x0000000a12127299 */ /* 0x000fd8000800063f */
.L_x_116:
[----:B------:R-:W-:-:S03]  /*52e0*/  UMOV UR8, 0xffffffff ;  /* 0xffffffff00087882 */ /* 0x000fc60000000000 */
[----:B------:R-:W-:Y:S05]  /*52f0*/  BRA.DIV UR8, `(.L_x_106) ;  /* 0x0000001208607947 */ /* 0x000fea000b800000 */
[----:B------:R-:W-:-:S13]  /*5300*/  ELECT P6, URZ, PT ;  /* 0x00000000003f782f */ /* 0x000fda00038c0000 */
.L_x_132:
[----:B------:R-:W0:Y:S01]  /*5310*/  LDC R4, c[0x0][0x28c] ;  /* 0x0000a300ff047b82 */ /* 0x000e220000000800 */
[----:B------:R-:W-:Y:S01]  /*5320*/  BSSY B1, `(.L_x_107) ;  /* 0x000003c000017945 */ /* 0x000fe20003800000 */
[----:B0-----:R-:W-:-:S13]  /*5330*/  ISETP.LT.OR P6, PT, R4, 0x1, !P6 ;  /* 0x000000010400780c */ /* 0x001fda00077c1670 */
[----:B------:R-:W-:Y:S05]  /*5340*/  @P6 BRA `(.L_x_108) ;  /* 0x0000000000e46947 */ /* 0x000fea0003800000 */
[----:B------:R-:W-:Y:S01]  /*5350*/  LEA R11, R11, UR25, 0x1 ;  /* 0x000000190b0b7c11 */ /* 0x000fe2000f8e08ff */
[----:B------:R-:W-:Y:S01]  /*5360*/  IMAD.MOV.U32 R21, RZ, RZ, RZ ;  /* 0x000000ffff157224 */ /* 0x000fe200078e00ff */
[----:B------:R-:W-:Y:S01]  /*5370*/  LEA R20, R20, UR6, 0x6 ;  /* 0x0000000614147c11 */ /* 0x000fe2000f8e30ff */
[----:B------:R-:W-:Y:S02]  /*5380*/  IMAD.MOV.U32 R4, RZ, RZ, R8 ;  /* 0x000000ffff047224 */ /* 0x000fe400078e0008 */
[----:B------:R-:W-:Y:S02]  /*5390*/  IMAD.MOV.U32 R5, RZ, RZ, R0 ;  /* 0x000000ffff057224 */ /* 0x000fe400078e0000 */
[----:B------:R-:W-:Y:S02]  /*53a0*/  IMAD.MOV.U32 R6, RZ, RZ, R12 ;  /* 0x000000ffff067224 */ /* 0x000fe400078e000c */
[----:B------:R-:W-:-:S07]  /*53b0*/  IMAD.SHL.U32 R15, R11, 0x40, RZ ;  /* 0x000000400b0f7824 */ /* 0x000fce00078e00ff */
.L_x_111:
[----:B------:R-:W0:Y:S01]  /*53c0*/  S2R R14, SR_CgaCtaId ;  /* 0x00000000000e7919 */ /* 0x000e220000008800 */
[----:B------:R-:W-:Y:S02]  /*53d0*/  MOV R7, 0x400 ;  /* 0x0000040000077802 */ /* 0x000fe40000000f00 */
[----:B------:R-:W-:-:S13]  /*53e0*/  LOP3.LUT P1, RZ, R18, 0x7f, RZ, 0xc0, !PT ;  /* 0x0000007f12ff7812 */ /* 0x000fda000782c0ff */
[----:B------:R-:W1:Y:S01]  /*53f0*/  @!P1 LDC R11, c[0x0][0x500] ;  /* 0x00014000ff0b9b82 */ /* 0x000e620000000800 */
[----:B0-----:R-:W-:Y:S02]  /*5400*/  LEA R22, R14, R7, 0x18 ;  /* 0x000000070e167211 */ /* 0x001fe400078ec0ff */
[----:B------:R-:W-:-:S03]  /*5410*/  SHF.L.U32 R7, R5, 0x1f, RZ ;  /* 0x0000001f05077819 */ /* 0x000fc600000006ff */
[----:B------:R-:W-:-:S04]  /*5420*/  IMAD R14, R6, 0x8, R22 ;  /* 0x00000008060e7824 */ /* 0x000fc800078e0216 */
[----:B------:R-:W0:Y:S02]  /*5430*/  SYNCS.PHASECHK.TRANS64.TRYWAIT P0, [R14+URZ+0x48], R7 ;  /* 0x000048070e0075a7 */ /* 0x000e24000800017f */
[----:B01----:R-:W-:Y:S05]  /*5440*/  @!P0 BRA `(.L_x_109) ;  /* 0x00000010002c8947 */ /* 0x003fea0003800000 */
.L_x_133:
[----:B0-----:R-:W-:Y:S01]  /*5450*/  PRMT R7, R9, 0x9910, RZ ;  /* 0x0000991009077816 */ /* 0x001fe200000000ff */
[----:B------:R0:W-:Y:S03]  /*5460*/  @!P1 SYNCS.ARRIVE.TRANS64 RZ, [R14+URZ], R11 ;  /* 0x0000000b0eff99a7 */ /* 0x0001e6000800003f */
[----:B------:R-:W-:-:S13]  /*5470*/  ISETP.NE.AND P0, PT, R7, 0x2, PT ;  /* 0x000000020700780c */ /* 0x000fda0003f05270 */
[----:B0-----:R-:W-:Y:S05]  /*5480*/  @P0 BRA `(.L_x_110) ;  /* 0x0000000000040947 */ /* 0x001fea0003800000 */
[----:B------:R-:W-:Y:S01]  /*5490*/  BPT.TRAP 0x1 ;  /* 0x000000040000795c */ /* 0x000fe20000300000 */
.L_x_110:
[----:B------:R-:W-:Y:S01]  /*54a0*/  LEA R7, R6, UR25, 0x1 ;  /* 0x0000001906077c11 */ /* 0x000fe2000f8e08ff */
[----:B------:R-:W-:Y:S01]  /*54b0*/  VIADD R4, R4, 0xffffffff ;  /* 0xffffffff04047836 */ /* 0x000fe20000000000 */
[----:B------:R-:W-:Y:S01]  /*54c0*/  R2UR UR23, R15 ;  /* 0x000000000f1772ca */ /* 0x000fe200000e0000 */
[----:B------:R-:W-:Y:S01]  /*54d0*/  UIADD3 UR14, UP0, UR28, 0xf0, URZ ;  /* 0x000000f01c0e7890 */ /* 0x000fe2000ff1e03f */
[----:B------:R-:W-:Y:S01]  /*54e0*/  R2UR UR9, R14 ;  /* 0x000000000e0972ca */ /* 0x000fe200000e0000 */
[----:B------:R-:W-:Y:S01]  /*54f0*/  IMAD.SHL.U32 R7, R7, 0x1000, RZ ;  /* 0x0000100007077824 */ /* 0x000fe200078e00ff */
[----:B------:R-:W-:Y:S01]  /*5500*/  R2UR UR10, R21 ;  /* 0x00000000150a72ca */ /* 0x000fe200000e0000 */
[----:B------:R-:W-:Y:S01]  /*5510*/  UIADD3 UR32, UP1, UR28, 0x1f0, URZ ;  /* 0x000001f01c207890 */ /* 0x000fe2000ff3e03f */
[----:B------:R-:W-:Y:S01]  /*5520*/  R2UR UR12, R13 ;  /* 0x000000000d0c72ca */ /* 0x000fe200000e0000 */
[--C-:B------:R-:W-:Y:S01]  /*5530*/  IMAD R11, R7, 0x2, R22.reuse ;  /* 0x00000002070b7824 */ /* 0x100fe200078e0216 */
[----:B------:R-:W-:Y:S01]  /*5540*/  LEA R7, R6, UR7, 0xc ;  /* 0x0000000706077c11 */ /* 0x000fe2000f8e60ff */
[----:B------:R-:W-:Y:S01]  /*5550*/  UIADD3.X UR15, URZ, UR29, URZ, UP0, !UPT ;  /* 0x0000001d3f0f7290 */ /* 0x000fe200087fe43f */
[----:B------:R-:W-:Y:S01]  /*5560*/  R2UR UR24, R20 ;  /* 0x00000000141872ca */ /* 0x000fe200000e0000 */
[----:B------:R-:W-:Y:S01]  /*5570*/  UPRMT UR20, URZ, 0x5410, UR18 ;  /* 0x000054103f147896 */ /* 0x000fe20008000012 */
[----:B------:R-:W-:Y:S01]  /*5580*/  R2UR UR8, R11 ;  /* 0x000000000b0872ca */ /* 0x000fe200000e0000 */
[----:B------:R-:W-:Y:S01]  /*5590*/  IMAD R7, R7, 0x2, R22 ;  /* 0x0000000207077824 */ /* 0x000fe200078e0216 */
[----:B------:R-:W-:Y:S01]  /*55a0*/  ISETP.GT.AND P1, PT, R4, 0x1, PT ;  /* 0x000000010400780c */ /* 0x000fe20003f24270 */
[----:B------:R-:W-:Y:S01]  /*55b0*/  VIADD R6, R6, 0x1 ;  /* 0x0000000106067836 */ /* 0x000fe20000000000 */
[----:B------:R-:W-:Y:S01]  /*55c0*/  UPRMT UR30, URZ, 0x5410, UR19 ;  /* 0x000054103f1e7896 */ /* 0x000fe20008000013 */
[----:B------:R-:W-:Y:S01]  /*55d0*/  VIADD R21, R21, 0x40 ;  /* 0x0000004015157836 */ /* 0x000fe20000000000 */
[----:B------:R-:W-:Y:S01]  /*55e0*/  R2UR UR11, R7 ;  /* 0x00000000070b72ca */ /* 0x000fe200000e0000 */
[----:B------:R-:W-:Y:S01]  /*55f0*/  UIADD3.X UR33, URZ, UR29, URZ, UP1, !UPT ;  /* 0x0000001d3f217290 */ /* 0x000fe20008ffe43f */
[----:B------:R-:W-:Y:S01]  /*5600*/  ISETP.NE.AND P0, PT, R6, 0x9, PT ;  /* 0x000000090600780c */ /* 0x000fe20003f05270 */
[----:B------:R-:W-:Y:S01]  /*5610*/  UMOV UR16, 0x0 ;  /* 0x0000000000107882 */ /* 0x000fe20000000000 */
[----:B------:R-:W-:-:S02]  /*5620*/  UMOV UR17, 0x10000000 ;  /* 0x1000000000117882 */ /* 0x000fc40000000000 */
[----:B------:R-:W-:Y:S01]  /*5630*/  SEL R14, RZ, 0x1, P0 ;  /* 0x00000001ff0e7807 */ /* 0x000fe20000000000 */
[----:B------:R-:W-:Y:S01]  /*5640*/  UIADD3 UR8, UR8, 0x180, URZ ;  /* 0x0000018008087890 */ /* 0x000fe2000fffe03f */
[----:B------:R-:W-:Y:S02]  /*5650*/  SEL R6, R6, RZ, P0 ;  /* 0x000000ff06067207 */ /* 0x000fe40000000000 */
[----:B------:R-:W-:-:S03]  /*5660*/  LOP3.LUT R5, R5, R14, RZ, 0x3c, !PT ;  /* 0x0000000e05057212 */ /* 0x000fc600078e3cff */
[----:B------:R-:W-:-:S03]  /*5670*/  UIADD3 UR22, UR11, 0x24180, URZ ;  /* 0x000241800b167890 */ /* 0x000fc6000fffe03f */
[----:B------:R-:W-:Y:S02]  /*5680*/  UMOV UR11, UR23 ;  /* 0x00000017000b7c82 */ /* 0x000fe40008000000 */
[----:B------:R0:W-:Y:S02]  /*5690*/  UTMALDG.3D.MULTICAST [UR8], [UR14], UR20, desc[UR16] ;  /* 0x000010080e0073b4 */ /* 0x0001e40008011814 */
[----:B0-----:R-:W-:Y:S01]  /*56a0*/  UMOV UR8, UR22 ;  /* 0x0000001600087c82 */ /* 0x001fe20008000000 */
[----:B------:R-:W-:Y:S02]  /*56b0*/  UMOV UR11, UR24 ;  /* 0x00000018000b7c82 */ /* 0x000fe40008000000 */
[----:B------:R0:W-:Y:S02]  /*56c0*/  UTMALDG.3D.MULTICAST [UR8], [UR32], UR30, desc[UR16] ;  /* 0x00001008200073b4 */ /* 0x0001e4000801181e */
[----:B0-----:R-:W-:Y:S05]  /*56d0*/  @P1 BRA `(.L_x_111) ;  /* 0xfffffffc00381947 */ /* 0x001fea000383ffff */
.L_x_108:
[----:B------:R-:W-:Y:S05]  /*56e0*/  BSYNC B1 ;  /* 0x0000000000017941 */ /* 0x000fea0003800000 */
.L_x_107:
[----:B------:R-:W-:Y:S01]  /*56f0*/  LOP3.LUT P1, RZ, R10, 0xff, RZ, 0xc0, !PT ;  /* 0x000000ff0aff7812 */ /* 0x000fe2000782c0ff */
[C---:B------:R-:W-:Y:S01]  /*5700*/  IMAD.IADD R12, R3.reuse, 0x1, R12 ;  /* 0x00000001030c7824 */ /* 0x040fe200078e020c */
[----:B------:R-:W-:Y:S01]  /*5710*/  ULDC.64 UR8, c[0x0][0x650] ;  /* 0x0001940000087ab9 */ /* 0x000fe20000000a00 */
[C---:B------:R-:W-:Y:S01]  /*5720*/  ISETP.GE.U32.AND P2, PT, R3.reuse, 0x9, PT ;  /* 0x000000090300780c */ /* 0x040fe20003f46070 */
[----:B------:R-:W-:Y:S01]  /*5730*/  BSSY B1, `(.L_x_112) ;  /* 0x000006a000017945 */ /* 0x000fe20003800000 */
[----:B------:R-:W-:Y:S01]  /*5740*/  IMAD.MOV.U32 R11, RZ, RZ, -0x1 ;  /* 0xffffffffff0b7424 */ /* 0x000fe200078e00ff */
[----:B------:R-:W-:Y:S01]  /*5750*/  ISETP.GT.U32.AND P0, PT, R12, 0x8, PT ;  /* 0x000000080c00780c */ /* 0x000fe20003f04070 */
[----:B------:R-:W-:Y:S01]  /*5760*/  IMAD.MOV.U32 R20, RZ, RZ, -0x1 ;  /* 0xffffffffff147424 */ /* 0x000fe200078e00ff */
[----:B------:R-:W-:Y:S01]  /*5770*/  PRMT R10, RZ, 0x7610, R10 ;  /* 0x00007610ff0a7816 */ /* 0x000fe2000000000a */
[----:B------:R-:W-:Y:S01]  /*5780*/  IMAD.MOV.U32 R13, RZ, RZ, -0x1 ;  /* 0xffffffffff0d7424 */ /* 0x000fe200078e00ff */
[----:B------:R-:W-:-:S03]  /*5790*/  ISETP.LT.U32.AND P0, PT, R3, 0x9, P0 ;  /* 0x000000090300780c */ /* 0x000fc60000701070 */
[----:B------:R-:W0:Y:S01]  /*57a0*/  @P1 S2R R5, SR_CgaCtaId ;  /* 0x0000000000051919 */ /* 0x000e220000008800 */
[----:B------:R-:W-:-:S04]  /*57b0*/  @P1 MOV R4, 0x400 ;  /* 0x0000040000041802 */ /* 0x000fc80000000f00 */
[----:B0-----:R-:W-:Y:S01]  /*57c0*/  @P1 LEA R6, R5, R4, 0x18 ;  /* 0x0000000405061211 */ /* 0x001fe200078ec0ff */
[----:B------:R-:W-:-:S03]  /*57d0*/  IMAD.WIDE.U32 R4, R12, 0x38e38e39, RZ ;  /* 0x38e38e390c047825 */ /* 0x000fc600078e00ff */
[----:B------:R0:W-:Y:S01]  /*57e0*/  @P1 SYNCS.ARRIVE.TRANS64.A1T0 RZ, [R6+URZ+0xa8], RZ ;  /* 0x0000a8ff06ff19a7 */ /* 0x0001e2000810003f */
[----:B------:R-:W-:Y:S02]  /*57f0*/  IADD3 R16, P1, R16, UR26, RZ ;  /* 0x0000001a10107c10 */ /* 0x000fe4000ff3e0ff */
[----:B------:R-:W-:Y:S02]  /*5800*/  SHF.R.U32.HI R7, RZ, 0x1, R5 ;  /* 0x00000001ff077819 */ /* 0x000fe40000011605 */
[----:B------:R-:W-:Y:S02]  /*5810*/  SEL R5, RZ, 0x1, !P0 ;  /* 0x00000001ff057807 */ /* 0x000fe40004000000 */
[----:B------:R-:W-:Y:S01]  /*5820*/  IADD3.X R17, R17, UR21, RZ, P1, !PT ;  /* 0x0000001511117c10 */ /* 0x000fe20008ffe4ff */
[----:B------:R-:W-:Y:S01]  /*5830*/  IMAD R12, R7, -0x9, R12 ;  /* 0xfffffff7070c7824 */ /* 0x000fe200078e020c */
[----:B------:R-:W-:Y:S02]  /*5840*/  ISETP.GE.U32.AND P0, PT, R16, UR8, PT ;  /* 0x0000000810007c0c */ /* 0x000fe4000bf06070 */
[----:B------:R-:W-:-:S02]  /*5850*/  LOP3.LUT R0, R0, R5, RZ, 0x3c, !PT ;  /* 0x0000000500007212 */ /* 0x000fc400078e3cff */
[----:B------:R-:W-:Y:S02]  /*5860*/  ISETP.GE.U32.AND.EX P0, PT, R17, UR9, PT, P0 ;  /* 0x0000000911007c0c */ /* 0x000fe4000bf06100 */
[----:B------:R-:W-:Y:S02]  /*5870*/  @P2 LOP3.LUT R0, R0, 0x1, R7, 0x78, !PT ;  /* 0x0000000100002812 */ /* 0x000fe400078e7807 */
[----:B------:R-:W-:-:S09]  /*5880*/  PRMT R4, RZ, 0x7610, R4 ;  /* 0x00007610ff047816 */ /* 0x000fd20000000004 */
[----:B0-----:R-:W-:Y:S05]  /*5890*/  @P0 BRA `(.L_x_113) ;  /* 0x00000004004c0947 */ /* 0x001fea0003800000 */
[----:B------:R-:W0:Y:S01]  /*58a0*/  S2R R14, SR_CTAID.X ;  /* 0x00000000000e7919 */ /* 0x000e220000002500 */
[----:B------:R-:W-:Y:S01]  /*58b0*/  ULDC.64 UR8, c[0x0][0x628] ;  /* 0x00018a0000087ab9 */ /* 0x000fe20000000a00 */
[----:B------:R-:W1:Y:S01]  /*58c0*/  LDC R15, c[0x0][0x144] ;  /* 0x00005100ff0f7b82 */ /* 0x000e620000000800 */
[----:B------:R-:W-:Y:S01]  /*58d0*/  ISETP.NE.U32.AND P0, PT, RZ, UR8, PT ;  /* 0x00000008ff007c0c */ /* 0x000fe2000bf05070 */
[----:B------:R-:W2:Y:S01]  /*58e0*/  S2R R11, SR_CTAID.Y ;  /* 0x00000000000b7919 */ /* 0x000ea20000002600 */
[----:B------:R-:W-:Y:S01]  /*58f0*/  ULDC UR10, c[0x0][0x150] ;  /* 0x00005400000a7ab9 */ /* 0x000fe20000000800 */
[----:B------:R-:W-:Y:S01]  /*5900*/  ULDC UR11, c[0x0][0x630] ;  /* 0x00018c00000b7ab9 */ /* 0x000fe20000000800 */
[----:B------:R-:W-:Y:S01]  /*5910*/  ISETP.NE.AND.EX P0, PT, RZ, UR9, PT, P0 ;  /* 0x00000009ff007c0c */ /* 0x000fe2000bf05300 */
[----:B------:R-:W-:Y:S01]  /*5920*/  IMAD.MOV.U32 R4, RZ, RZ, R16 ;  /* 0x000000ffff047224 */ /* 0x000fe200078e0010 */
[----:B0-----:R-:W-:-:S05]  /*5930*/  I2FP.F32.U32 R5, R14 ;  /* 0x0000000e00057245 */ /* 0x001fca0000201000 */
[----:B------:R-:W-:Y:S01]  /*5940*/  FMUL R20, R5, UR10 ;  /* 0x0000000a05147c20 */ /* 0x000fe20008400000 */
[----:B------:R-:W-:-:S05]  /*5950*/  IMAD.MOV.U32 R5, RZ, RZ, R17 ;  /* 0x000000ffff057224 */ /* 0x000fca00078e0011 */
[----:B--2---:R-:W-:Y:S05]  /*5960*/  @!P0 BRA `(.L_x_114) ;  /* 0x0000000000288947 */ /* 0x004fea0003800000 */
[----:B------:R-:W-:Y:S02]  /*5970*/  ULDC UR10, c[0x0][0x634] ;  /* 0x00018d00000a7ab9 */ /* 0x000fe40000000800 */
[----:B------:R-:W-:-:S05]  /*5980*/  IADD3 R5, P0, R16, UR10, RZ ;  /* 0x0000000a10057c10 */ /* 0x000fca000ff1e0ff */
[----:B------:R-:W-:-:S04]  /*5990*/  IMAD.X R13, RZ, RZ, R17, P0 ;  /* 0x000000ffff0d7224 */ /* 0x000fc800000e0611 */
[----:B------:R-:W-:-:S04]  /*59a0*/  IMAD.WIDE.U32 R6, R13, UR8, RZ ;  /* 0x000000080d067c25 */ /* 0x000fc8000f8e00ff */
[----:B------:R-:W-:-:S04]  /*59b0*/  IMAD.WIDE.U32 R6, P0, R5, UR9, R6 ;  /* 0x0000000905067c25 */ /* 0x000fc8000f800006 */
[----:B------:R-:W-:-:S04]  /*59c0*/  IMAD.WIDE.U32 R4, R5, UR8, RZ ;  /* 0x0000000805047c25 */ /* 0x000fc8000f8e00ff */
[----:B------:R-:W-:Y:S01]  /*59d0*/  IMAD.MOV.U32 R4, RZ, RZ, R7 ;  /* 0x000000ffff047224 */ /* 0x000fe200078e0007 */
[----:B------:R-:W-:Y:S01]  /*59e0*/  IADD3 RZ, P1, R5, R6, RZ ;  /* 0x0000000605ff7210 */ /* 0x000fe20007f3e0ff */
[----:B------:R-:W-:-:S04]  /*59f0*/  IMAD.X R5, RZ, RZ, RZ, P0 ;  /* 0x000000ffff057224 */ /* 0x000fc800000e06ff */
[----:B------:R-:W-:-:S08]  /*5a00*/  IMAD.WIDE.U32.X R4, R13, UR9, R4, P1 ;  /* 0x000000090d047c25 */ /* 0x000fd000088e0404 */
.L_x_114:
[--C-:B------:R-:W-:Y:S01]  /*5a10*/  SHF.R.U64 R13, R4, UR11, R5.reuse ;  /* 0x0000000b040d7c19 */ /* 0x100fe20008001205 */
[----:B------:R-:W0:Y:S01]  /*5a20*/  F2I.U32.TRUNC.NTZ R20, R20 ;  /* 0x0000001400147305 */ /* 0x000e22000020f000 */
[----:B------:R-:W-:Y:S01]  /*5a30*/  SHF.R.U32.HI R4, RZ, UR11, R5 ;  /* 0x0000000bff047c19 */ /* 0x000fe20008011605 */
[----:B------:R-:W-:Y:S01]  /*5a40*/  ULDC.64 UR8, c[0x0][0x620] ;  /* 0x0001880000087ab9 */ /* 0x000fe20000000a00 */
[----:B------:R-:W-:Y:S01]  /*5a50*/  IADD3 R7, P0, RZ, -R13, RZ ;  /* 0x8000000dff077210 */ /* 0x000fe20007f1e0ff */
[----:B------:R-:W-:Y:S01]  /*5a60*/  ULDC.64 UR10, c[0x0][0x640] ;  /* 0x00019000000a7ab9 */ /* 0x000fe20000000a00 */
[----:B------:R-:W2:Y:S03]  /*5a70*/  LDC R22, c[0x0][0x148] ;  /* 0x00005200ff167b82 */ /* 0x000ea60000000800 */
[----:B------:R-:W-:Y:S01]  /*5a80*/  IMAD.X R4, RZ, RZ, ~R4, P0 ;  /* 0x000000ffff047224 */ /* 0x000fe200000e0e04 */
[----:B------:R-:W-:-:S03]  /*5a90*/  ISETP.NE.U32.AND P0, PT, RZ, UR10, PT ;  /* 0x0000000aff007c0c */ /* 0x000fc6000bf05070 */
[----:B------:R-:W-:Y:S01]  /*5aa0*/  IMAD R6, R4, UR8, RZ ;  /* 0x0000000804067c24 */ /* 0x000fe2000f8e02ff */
[----:B------:R-:W-:Y:S01]  /*5ab0*/  ISETP.NE.AND.EX P0, PT, RZ, UR11, PT, P0 ;  /* 0x0000000bff007c0c */ /* 0x000fe2000bf05300 */
[----:B------:R-:W-:Y:S01]  /*5ac0*/  IMAD.WIDE.U32 R4, R7, UR8, R16 ;  /* 0x0000000807047c25 */ /* 0x000fe2000f8e0010 */
[----:B------:R-:W-:-:S03]  /*5ad0*/  ULDC UR8, c[0x0][0x618] ;  /* 0x0001860000087ab9 */ /* 0x000fc60000000800 */
[----:B------:R-:W-:Y:S01]  /*5ae0*/  IMAD R7, R7, UR9, R6 ;  /* 0x0000000907077c24 */ /* 0x000fe2000f8e0206 */
[----:B------:R-:W-:Y:S01]  /*5af0*/  ULDC UR9, c[0x0][0x154] ;  /* 0x0000550000097ab9 */ /* 0x000fe20000000800 */
[----:B0-----:R-:W-:Y:S02]  /*5b00*/  IMAD.MOV R6, RZ, RZ, -R20 ;  /* 0x000000ffff067224 */ /* 0x001fe400078e0a14 */
[----:B------:R-:W-:Y:S02]  /*5b10*/  IMAD.IADD R5, R5, 0x1, R7 ;  /* 0x0000000105057824 */ /* 0x000fe400078e0207 */
[----:B-1----:R-:W-:Y:S01]  /*5b20*/  IMAD R14, R15, R6, R14 ;  /* 0x000000060f0e7224 */ /* 0x002fe200078e020e */
[----:B------:R-:W-:Y:S02]  /*5b30*/  I2FP.F32.U32 R6, R11 ;  /* 0x0000000b00067245 */ /* 0x000fe40000201000 */
[--C-:B------:R-:W-:Y:S02]  /*5b40*/  SHF.R.U64 R15, R4, UR8, R5.reuse ;  /* 0x00000008040f7c19 */ /* 0x100fe40008001205 */
[----:B------:R-:W-:Y:S01]  /*5b50*/  SHF.R.U32.HI R4, RZ, UR8, R5 ;  /* 0x00000008ff047c19 */ /* 0x000fe20008011605 */
[----:B------:R-:W-:Y:S01]  /*5b60*/  FMUL R6, R6, UR9 ;  /* 0x0000000906067c20 */ /* 0x000fe20008400000 */
[----:B------:R-:W-:-:S02]  /*5b70*/  ULDC UR8, c[0x0][0x608] ;  /* 0x0001820000087ab9 */ /* 0x000fc40000000800 */
[--C-:B------:R-:W-:Y:S01]  /*5b80*/  SHF.R.U64 R21, R15, UR8, R4.reuse ;  /* 0x000000080f157c19 */ /* 0x100fe20008001204 */
[----:B------:R0:W1:Y:S01]  /*5b90*/  F2I.U32.TRUNC.NTZ R24, R6 ;  /* 0x0000000600187305 */ /* 0x000062000020f000 */
[----:B------:R-:W-:Y:S01]  /*5ba0*/  SHF.R.U32.HI R4, RZ, UR8, R4 ;  /* 0x00000008ff047c19 */ /* 0x000fe20008011604 */
[----:B------:R-:W-:-:S03]  /*5bb0*/  ULDC UR8, c[0x0][0x658] ;  /* 0x0001960000087ab9 */ /* 0x000fc60000000800 */
[--C-:B------:R-:W-:Y:S02]  /*5bc0*/  SHF.R.U64 R20, R21, UR8, R4.reuse ;  /* 0x0000000815147c19 */ /* 0x100fe40008001204 */
[----:B------:R-:W-:-:S03]  /*5bd0*/  SHF.R.U32.HI R23, RZ, UR8, R4 ;  /* 0x00000008ff177c19 */ /* 0x000fc60008011604 */
[----:B------:R-:W-:Y:S02]  /*5be0*/  IMAD.MOV.U32 R4, RZ, RZ, R20 ;  /* 0x000000ffff047224 */ /* 0x000fe400078e0014 */
[----:B------:R-:W-:Y:S01]  /*5bf0*/  IMAD.MOV.U32 R5, RZ, RZ, R23 ;  /* 0x000000ffff057224 */ /* 0x000fe200078e0017 */
[----:B0-----:R-:W-:Y:S06]  /*5c00*/  @!P0 BRA `(.L_x_115) ;  /* 0x0000000000288947 */ /* 0x001fec0003800000 */
        /* <DEDUP_REMOVED lines=10> */
.L_x_115:
[----:B------:R-:W-:Y:S01]  /*5cb0*/  ISETP.NE.AND P0, PT, R2, 0x1, PT ;  /* 0x000000010200780c */ /* 0x000fe20003f05270 */
[----:B------:R-:W-:Y:S01]  /*5cc0*/  ULDC UR8, c[0x0][0x648] ;  /* 0x0001920000087ab9 */ /* 0x000fe20000000800 */
[----:B-1----:R-:W-:Y:S01]  /*5cd0*/  IMAD.MOV R24, RZ, RZ, -R24 ;  /* 0x000000ffff187224 */ /* 0x002fe200078e0a18 */
[----:B------:R-:W-:Y:S01]  /*5ce0*/  SHF.R.U64 R4, R4, UR8, R5 ;  /* 0x0000000804047c19 */ /* 0x000fe20008001205 */
[----:B------:R-:W-:Y:S01]  /*5cf0*/  ULDC UR8, c[0x0][0x638] ;  /* 0x00018e0000087ab9 */ /* 0x000fe20000000800 */
[----:B------:R-:W-:Y:S01]  /*5d00*/  LOP3.LUT R21, R21, UR13, RZ, 0xc0, !PT ;  /* 0x0000000d15157c12 */ /* 0x000fe2000f8ec0ff */
[----:B------:R-:W-:Y:S02]  /*5d10*/  ULDC UR9, c[0x0][0x610] ;  /* 0x0001840000097ab9 */ /* 0x000fe40000000800 */
[----:B------:R-:W-:Y:S02]  /*5d20*/  IMAD.MOV R5, RZ, RZ, -R4 ;  /* 0x000000ffff057224 */ /* 0x000fe400078e0a04 */
[----:B------:R-:W-:-:S02]  /*5d30*/  IMAD R21, R4, UR5, R21 ;  /* 0x0000000504157c24 */ /* 0x000fc4000f8e0215 */
[----:B------:R-:W-:Y:S01]  /*5d40*/  IMAD R20, R5, UR8, R20 ;  /* 0x0000000805147c24 */ /* 0x000fe2000f8e0214 */
[----:B------:R-:W-:Y:S01]  /*5d50*/  ULDC UR8, c[0x0][0x600] ;  /* 0x0001800000087ab9 */ /* 0x000fe20000000800 */
[----:B--2---:R-:W-:Y:S01]  /*5d60*/  @P0 IMAD R14, R22, R24, R11 ;  /* 0x00000018160e0224 */ /* 0x004fe200078e020b */
[----:B------:R-:W-:Y:S01]  /*5d70*/  LOP3.LUT R11, R15, UR4, RZ, 0xc0, !PT ;  /* 0x000000040f0b7c12 */ /* 0x000fe2000f8ec0ff */
[----:B------:R-:W-:Y:S02]  /*5d80*/  IMAD.MOV.U32 R4, RZ, RZ, 0x1 ;  /* 0x00000001ff047424 */ /* 0x000fe400078e00ff */
[----:B------:R-:W-:Y:S02]  /*5d90*/  IMAD R14, R21, UR9, R14 ;  /* 0x00000009150e7c24 */ /* 0x000fe4000f8e020e */
[----:B------:R-:W-:-:S05]  /*5da0*/  IMAD R11, R20, UR8, R11 ;  /* 0x00000008140b7c24 */ /* 0x000fca000f8e020b */
[----:B------:R-:W-:Y:S02]  /*5db0*/  SEL R20, R11, R14, !P0 ;  /* 0x0000000e0b147207 */ /* 0x000fe40004000000 */
[----:B------:R-:W-:-:S07]  /*5dc0*/  SEL R11, R14, R11, !P0 ;  /* 0x0000000b0e0b7207 */ /* 0x000fce0004000000 */
.L_x_113:
[----:B------:R-:W-:Y:S05]  /*5dd0*/  BSYNC B1 ;  /* 0x0000000000017941 */ /* 0x000fea0003800000 */
.L_x_112:
[----:B------:R-:W-:-:S13]  /*5de0*/  LOP3.LUT P0, RZ, R4, 0xff, RZ, 0xc0, !PT ;  /* 0x000000ff04ff7812 */ /* 0x000fda000780c0ff */
[----:B------:R-:W-:Y:S05]  /*5df0*/  @P0 BRA `(.L_x_116) ;  /* 0xfffffff400380947 */ /* 0x000fea000383ffff */
[----:B------:R-:W-:Y:S05]  /*5e00*/  BSYNC B0 ;  /* 0x0000000000007941 */ /* 0x000fea0003800000 */
.L_x_105:
[----:B------:R-:W-:-:S03]  /*5e10*/  UMOV UR8, 0xffffffff ;  /* 0xffffffff00087882 */ /* 0x000fc60000000000 */
[----:B------:R-:W-:Y:S05]  /*5e20*/  BRA.DIV UR8, `(.L_x_117) ;  /* 0x0000000608c87947 */ /* 0x000fea000b800000 */
[----:B------:R-:W-:-:S13]  /*5e30*/  ELECT P6, URZ, PT ;  /* 0x00000000003f782f */ /* 0x000fda00038c0000 */
.L_x_136:
[----:B------:R-:W-:Y:S04]  /*5e40*/  BSSY B0, `(.L_x_118) ;  /* 0x0000058000007945 */ /* 0x000fe80003800000 */
[----:B------:R-:W-:Y:S05]  /*5e50*/  @!P6 BRA `(.L_x_119) ;  /* 0x000000040058e947 */ /* 0x000fea0003800000 */
[----:B------:R-:W-:-:S04]  /*5e60*/  LOP3.LUT R19, R19, 0x2, RZ, 0xfc, !PT ;  /* 0x0000000213137812 */ /* 0x000fc800078efcff */
[----:B------:R-:W-:-:S13]  /*5e70*/  ISETP.NE.AND P0, PT, R19, 0x3, PT ;  /* 0x000000031300780c */ /* 0x000fda0003f05270 */
[----:B------:R-:W-:Y:S05]  /*5e80*/  @!P0 BRA `(.L_x_120) ;  /* 0x0000000000048947 */ /* 0x000fea0003800000 */
[----:B------:R-:W-:Y:S01]  /*5e90*/  BPT.TRAP 0x1 ;  /* 0x000000040000795c */ /* 0x000fe20000300000 */
.L_x_120:
[----:B------:R-:W0:Y:S01]  /*5ea0*/  S2R R3, SR_CgaCtaId ;  /* 0x0000000000037919 */ /* 0x000e220000008800 */
[----:B------:R-:W-:-:S04]  /*5eb0*/  MOV R2, 0x400 ;  /* 0x0000040000027802 */ /* 0x000fc80000000f00 */
[----:B0-----:R-:W-:Y:S02]  /*5ec0*/  LEA R3, R3, R2, 0x18 ;  /* 0x0000000203037211 */ /* 0x001fe400078ec0ff */
[----:B------:R-:W-:-:S03]  /*5ed0*/  SHF.L.U32 R2, R0, 0x1f, RZ ;  /* 0x0000001f00027819 */ /* 0x000fc600000006ff */
[----:B------:R-:W-:-:S04]  /*5ee0*/  VIADD R3, R3, 0x48 ;  /* 0x0000004803037836 */ /* 0x000fc80000000000 */
[C---:B------:R-:W-:Y:S02]  /*5ef0*/  IMAD R7, R12.reuse, 0x8, R3 ;  /* 0x000000080c077824 */ /* 0x040fe400078e0203 */
[----:B------:R-:W-:Y:S02]  /*5f00*/  VIADD R12, R12, 0x1 ;  /* 0x000000010c0c7836 */ /* 0x000fe40000000000 */
[----:B------:R-:W0:Y:S03]  /*5f10*/  SYNCS.PHASECHK.TRANS64.TRYWAIT P0, [R7+URZ], R2 ;  /* 0x00000002070075a7 */ /* 0x000e26000800017f */
[----:B------:R-:W-:-:S04]  /*5f20*/  ISETP.NE.AND P1, PT, R12, 0x9, PT ;  /* 0x000000090c00780c */ /* 0x000fc80003f25270 */
[----:B------:R-:W-:Y:S02]  /*5f30*/  SEL R5, RZ, 0x1, P1 ;  /* 0x00000001ff057807 */ /* 0x000fe40000800000 */
[----:B------:R-:W-:Y:S02]  /*5f40*/  SEL R12, R12, RZ, P1 ;  /* 0x000000ff0c0c7207 */ /* 0x000fe40000800000 */
[----:B------:R-:W-:-:S03]  /*5f50*/  LOP3.LUT R5, R0, R5, RZ, 0x3c, !PT ;  /* 0x0000000500057212 */ /* 0x000fc600078e3cff */
[----:B------:R-:W-:Y:S01]  /*5f60*/  IMAD R9, R12, 0x8, R3 ;  /* 0x000000080c097824 */ /* 0x000fe200078e0203 */
[----:B------:R-:W-:Y:S01]  /*5f70*/  SHF.L.U32 R4, R5, 0x1f, RZ ;  /* 0x0000001f05047819 */ /* 0x000fe200000006ff */
[----:B0-----:R-:W-:Y:S06]  /*5f80*/  @!P0 BRA `(.L_x_121) ;  /* 0x0000000400908947 */ /* 0x001fec0003800000 */
.L_x_137:
[----:B------:R-:W1:Y:S01]  /*5f90*/  SYNCS.PHASECHK.TRANS64.TRYWAIT P0, [R9+URZ], R4 ;  /* 0x00000004090075a7 */ /* 0x000e62000800017f */
[----:B------:R-:W-:-:S05]  /*5fa0*/  VIADD R0, R12, 0x1 ;  /* 0x000000010c007836 */ /* 0x000fca0000000000 */
[----:B------:R-:W-:-:S04]  /*5fb0*/  ISETP.NE.AND P1, PT, R0, 0x9, PT ;  /* 0x000000090000780c */ /* 0x000fc80003f25270 */
[----:B0-----:R-:W-:Y:S02]  /*5fc0*/  SEL R2, RZ, 0x1, P1 ;  /* 0x00000001ff027807 */ /* 0x001fe40000800000 */
[----:B------:R-:W-:Y:S02]  /*5fd0*/  SEL R0, R0, RZ, P1 ;  /* 0x000000ff00007207 */ /* 0x000fe40000800000 */
[----:B------:R-:W-:-:S03]  /*5fe0*/  LOP3.LUT R7, R5, R2, RZ, 0x3c, !PT ;  /* 0x0000000205077212 */ /* 0x000fc600078e3cff */
[----:B------:R-:W-:Y:S01]  /*5ff0*/  IMAD R6, R0, 0x8, R3 ;  /* 0x0000000800067824 */ /* 0x000fe200078e0203 */
[----:B------:R-:W-:Y:S01]  /*6000*/  SHF.L.U32 R5, R7, 0x1f, RZ ;  /* 0x0000001f07057819 */ /* 0x000fe200000006ff */
[----:B-1----:R-:W-:Y:S06]  /*6010*/  @!P0 BRA `(.L_x_122) ;  /* 0x0000000400808947 */ /* 0x002fec0003800000 */
.L_x_138:
[----:B------:R-:W1:Y:S01]  /*6020*/  SYNCS.PHASECHK.TRANS64.TRYWAIT P0, [R6+URZ], R5 ;  /* 0x00000005060075a7 */ /* 0x000e62000800017f */
[----:B------:R-:W-:-:S05]  /*6030*/  VIADD R0, R0, 0x1 ;  /* 0x0000000100007836 */ /* 0x000fca0000000000 */
[----:B------:R-:W-:-:S04]  /*6040*/  ISETP.NE.AND P1, PT, R0, 0x9, PT ;  /* 0x000000090000780c */ /* 0x000fc80003f25270 */
[----:B------:R-:W-:Y:S02]  /*6050*/  SEL R2, RZ, 0x1, P1 ;  /* 0x00000001ff027807 */ /* 0x000fe40000800000 */
[----:B------:R-:W-:Y:S02]  /*6060*/  SEL R0, R0, RZ, P1 ;  /* 0x000000ff00007207 */ /* 0x000fe40000800000 */
[----:B------:R-:W-:-:S03]  /*6070*/  LOP3.LUT R7, R7, R2, RZ, 0x3c, !PT ;  /* 0x0000000207077212 */ /* 0x000fc600078e3cff */
[----:B0-----:R-:W-:Y:S01]  /*6080*/  IMAD R9, R0, 0x8, R3 ;  /* 0x0000000800097824 */ /* 0x001fe200078e0203 */
[----:B------:R-:W-:Y:S01]  /*6090*/  SHF.L.U32 R4, R7, 0x1f, RZ ;  /* 0x0000001f07047819 */ /* 0x000fe200000006ff */
[----:B-1----:R-:W-:Y:S06]  /*60a0*/  @!P0 BRA `(.L_x_123) ;  /* 0x0000000400708947 */ /* 0x002fec0003800000 */
.L_x_139:
        /* <DEDUP_REMOVED lines=9> */
.L_x_140:
        /* <DEDUP_REMOVED lines=9> */
.L_x_141:
        /* <DEDUP_REMOVED lines=9> */
.L_x_142:
        /* <DEDUP_REMOVED lines=9> */
.L_x_143:
[----:B------:R-:W1:Y:S01]  /*62f0*/  SYNCS.PHASECHK.TRANS64.TRYWAIT P0, [R9+URZ], R4 ;  /* 0x00000004090075a7 */ /* 0x000e62000800017f */
[----:B------:R-:W-:-:S05]  /*6300*/  VIADD R0, R0, 0x1 ;  /* 0x0000000100007836 */ /* 0x000fca0000000000 */
[----:B------:R-:W-:-:S04]  /*6310*/  ISETP.NE.AND P1, PT, R0, 0x9, PT ;  /* 0x000000090000780c */ /* 0x000fc80003f25270 */
[----:B------:R-:W-:Y:S02]  /*6320*/  SEL R2, RZ, 0x1, P1 ;  /* 0x00000001ff027807 */ /* 0x000fe40000800000 */
[----:B------:R-:W-:Y:S02]  /*6330*/  SEL R0, R0, RZ, P1 ;  /* 0x000000ff00007207 */ /* 0x000fe40000800000 */
[----:B------:R-:W-:Y:S01]  /*6340*/  LOP3.LUT R2, R7, R2, RZ, 0x3c, !PT ;  /* 0x0000000207027212 */ /* 0x000fe200078e3cff */
[----:B-1----:R-:W-:Y:S06]  /*6350*/  @!P0 BRA `(.L_x_128) ;  /* 0x0000000400288947 */ /* 0x002fec0003800000 */
.L_x_144:
[----:B------:R-:W-:Y:S01]  /*6360*/  IMAD R3, R0, 0x8, R3 ;  /* 0x0000000800037824 */ /* 0x000fe200078e0203 */
[----:B------:R-:W-:-:S07]  /*6370*/  SHF.L.U32 R0, R2, 0x1f, RZ ;  /* 0x0000001f02007819 */ /* 0x000fce00000006ff */
.L_x_129:
[----:B--2---:R2:W3:Y:S02]  /*6380*/  SYNCS.PHASECHK.TRANS64.TRYWAIT P0, [R3+URZ], R0 ;  /* 0x00000000030075a7 */ /* 0x0044e4000800017f */
[----:B---3--:R-:W-:Y:S05]  /*6390*/  @!P0 NANOSLEEP.SYNCS 0x989680 ;  /* 0x009896800000895d */ /* 0x008fea0003900000 */
[----:B------:R-:W3:Y:S02]  /*63a0*/  @!P0 SYNCS.PHASECHK.TRANS64 P0, [R3+URZ], R0 ;  /* 0x00000000030085a7 */ /* 0x000ee4000800007f */
[----:B---3--:R-:W-:Y:S05]  /*63b0*/  @!P0 BRA `(.L_x_129) ;  /* 0xfffffffc00f08947 */ /* 0x008fea000383ffff */
.L_x_119:
[----:B------:R-:W-:Y:S05]  /*63c0*/  BSYNC B0 ;  /* 0x0000000000007941 */ /* 0x000fea0003800000 */
.L_x_118:
[----:B------:R-:W-:Y:S05]  /*63d0*/  EXIT ;  /* 0x000000000000794d */ /* 0x000fea0003800000 */
.L_x_22:
[----:B---3--:R3:W4:Y:S02]  /*63e0*/  SYNCS.PHASECHK.TRANS64.TRYWAIT P1, [R3+URZ], R0 ;  /* 0x00000000030075a7 */ /* 0x008724000802017f */
[----:B----4-:R-:W-:Y:S05]  /*63f0*/  @!P1 NANOSLEEP.SYNCS 0x989680 ;  /* 0x009896800000995d */ /* 0x010fea0003900000 */
[----:B------:R-:W4:Y:S02]  /*6400*/  @!P1 SYNCS.PHASECHK.TRANS64 P1, [R3+URZ], R0 ;  /* 0x00000000030095a7 */ /* 0x000f24000802007f */
[----:B----4-:R-:W-:Y:S05]  /*6410*/  @!P1 BRA `(.L_x_22) ;  /* 0xfffffffc00f09947 */ /* 0x010fea000383ffff */
[----:B------:R-:W-:Y:S05]  /*6420*/  BRA `(.L_x_21) ;  /* 0xffffffb0006c7947 */ /* 0x000fea000383ffff */
.L_x_27:
[----:B-1----:R1:W2:Y:S02]  /*6430*/  SYNCS.PHASECHK.TRANS64.TRYWAIT P1, [R5+URZ], R4 ;  /* 0x00000004050075a7 */ /* 0x0022a4000802017f */
[----:B--2---:R-:W-:Y:S05]  /*6440*/  @!P1 NANOSLEEP.SYNCS 0x989680 ;  /* 0x009896800000995d */ /* 0x004fea0003900000 */
[----:B------:R-:W2:Y:S02]  /*6450*/  @!P1 SYNCS.PHASECHK.TRANS64 P1, [R5+URZ], R4 ;  /* 0x00000004050095a7 */ /* 0x000ea4000802007f */
[----:B--2---:R-:W-:Y:S05]  /*6460*/  @!P1 BRA `(.L_x_27) ;  /* 0xfffffffc00f09947 */ /* 0x004fea000383ffff */
[----:B------:R-:W-:Y:S05]  /*6470*/  BRA `(.L_x_26) ;  /* 0xffffffb4005c7947 */ /* 0x000fea000383ffff */
.L_x_106:
[----:B------:R-:W-:Y:S01]  /*6480*/  BSSY B1, `(.L_x_130) ;  /* 0x0000006000017945 */ /* 0x000fe20003800000 */
[----:B------:R-:W-:-:S07]  /*6490*/  IMAD.MOV.U32 R15, RZ, RZ, -0x1 ;  /* 0xffffffffff0f7424 */ /* 0x000fce00078e00ff */
[----:B------:R-:W-:Y:S05]  /*64a0*/  WARPSYNC.COLLECTIVE R15, `(.L_x_131) ;  /* 0x000000000f0c7348 */ /* 0x000fea0003c00000 */
[----:B------:R-:W-:Y:S02]  /*64b0*/  ELECT P6, UR62, PT ;  /* 0x00000000003e782f */ /* 0x000fe400038c0000 */
[----:B------:R-:W-:Y:S01]  /*64c0*/  MOV R14, UR62 ;  /* 0x0000003e000e7c02 */ /* 0x000fe20008000f00 */
[----:B------:R-:W-:Y:S10]  /*64d0*/  ENDCOLLECTIVE ;  /* 0x000000000000791b */ /* 0x000ff40003800000 */
.L_x_131:
[----:B------:R-:W-:Y:S05]  /*64e0*/  BSYNC B1 ;  /* 0x0000000000017941 */ /* 0x000fea0003800000 */
.L_x_130:
[----:B------:R-:W-:Y:S05]  /*64f0*/  BRA `(.L_x_132) ;  /* 0xffffffec00847947 */ /* 0x000fea000383ffff */
.L_x_109:
[----:B0-----:R0:W1:Y:S02]  /*6500*/  SYNCS.PHASECHK.TRANS64.TRYWAIT P0, [R14+URZ+0x48], R7 ;  /* 0x000048070e0075a7 */ /* 0x001064000800017f */
[----:B-1----:R-:W-:Y:S05]  /*6510*/  @!P0 NANOSLEEP.SYNCS 0x989680 ;  /* 0x009896800000895d */ /* 0x002fea0003900000 */
[----:B------:R-:W1:Y:S02]  /*6520*/  @!P0 SYNCS.PHASECHK.TRANS64 P0, [R14+URZ+0x48], R7 ;  /* 0x000048070e0085a7 */ /* 0x000e64000800007f */
[----:B-1----:R-:W-:Y:S05]  /*6530*/  @!P0 BRA `(.L_x_109) ;  /* 0xfffffffc00f08947 */ /* 0x002fea000383ffff */
[----:B------:R-:W-:Y:S05]  /*6540*/  BRA `(.L_x_133) ;  /* 0xffffffec00c07947 */ /* 0x000fea000383ffff */
.L_x_117:
[----:B------:R-:W-:Y:S01]  /*6550*/  BSSY B0, `(.L_x_134) ;  /* 0x0000006000007945 */ /* 0x000fe20003800000 */
[----:B------:R-:W-:-:S07]  /*6560*/  IMAD.MOV.U32 R15, RZ, RZ, -0x1 ;  /* 0xffffffffff0f7424 */ /* 0x000fce00078e00ff */
[----:B------:R-:W-:Y:S05]  /*6570*/  WARPSYNC.COLLECTIVE R15, `(.L_x_135) ;  /* 0x000000000f0c7348 */ /* 0x000fea0003c00000 */
[----:B------:R-:W-:Y:S02]  /*6580*/  ELECT P6, UR62, PT ;  /* 0x00000000003e782f */ /* 0x000fe400038c0000 */
[----:B------:R-:W-:Y:S01]  /*6590*/  MOV R14, UR62 ;  /* 0x0000003e000e7c02 */ /* 0x000fe20008000f00 */
[----:B------:R-:W-:Y:S10]  /*65a0*/  ENDCOLLECTIVE ;  /* 0x000000000000791b */ /* 0x000ff40003800000 */
.L_x_135:
[----:B------:R-:W-:Y:S05]  /*65b0*/  BSYNC B0 ;  /* 0x0000000000007941 */ /* 0x000fea0003800000 */
.L_x_134:
[----:B------:R-:W-:Y:S05]  /*65c0*/  BRA `(.L_x_136) ;  /* 0xfffffff8001c7947 */ /* 0x000fea000383ffff */
.L_x_121:
[----:B0-----:R0:W1:Y:S02]  /*65d0*/  SYNCS.PHASECHK.TRANS64.TRYWAIT P0, [R7+URZ], R2 ;  /* 0x00000002070075a7 */ /* 0x001064000800017f */
[----:B-1----:R-:W-:Y:S05]  /*65e0*/  @!P0 NANOSLEEP.SYNCS 0x989680 ;  /* 0x009896800000895d */ /* 0x002fea0003900000 */
[----:B------:R-:W1:Y:S02]  /*65f0*/  @!P0 SYNCS.PHASECHK.TRANS64 P0, [R7+URZ], R2 ;  /* 0x00000002070085a7 */ /* 0x000e64000800007f */
[----:B-1----:R-:W-:Y:S05]  /*6600*/  @!P0 BRA `(.L_x_121) ;  /* 0xfffffffc00f08947 */ /* 0x002fea000383ffff */
[----:B------:R-:W-:Y:S05]  /*6610*/  BRA `(.L_x_137) ;  /* 0xfffffff8005c7947 */ /* 0x000fea000383ffff */
.L_x_122:
[----:B0-----:R0:W1:Y:S02]  /*6620*/  SYNCS.PHASECHK.TRANS64.TRYWAIT P0, [R9+URZ], R4 ;  /* 0x00000004090075a7 */ /* 0x001064000800017f */
[----:B-1----:R-:W-:Y:S05]  /*6630*/  @!P0 NANOSLEEP.SYNCS 0x989680 ;  /* 0x009896800000895d */ /* 0x002fea0003900000 */
[----:B------:R-:W1:Y:S02]  /*6640*/  @!P0 SYNCS.PHASECHK.TRANS64 P0, [R9+URZ], R4 ;  /* 0x00000004090085a7 */ /* 0x000e64000800007f */
[----:B-1----:R-:W-:Y:S05]  /*6650*/  @!P0 BRA `(.L_x_122) ;  /* 0xfffffffc00f08947 */ /* 0x002fea000383ffff */
[----:B------:R-:W-:Y:S05]  /*6660*/  BRA `(.L_x_138) ;  /* 0xfffffff8006c7947 */ /* 0x000fea000383ffff */
.L_x_123:
[----:B0-----:R0:W1:Y:S02]  /*6670*/  SYNCS.PHASECHK.TRANS64.TRYWAIT P0, [R6+URZ], R5 ;  /* 0x00000005060075a7 */ /* 0x001064000800017f */
[----:B-1----:R-:W-:Y:S05]  /*6680*/  @!P0 NANOSLEEP.SYNCS 0x989680 ;  /* 0x009896800000895d */ /* 0x002fea0003900000 */
[----:B------:R-:W1:Y:S02]  /*6690*/  @!P0 SYNCS.PHASECHK.TRANS64 P0, [R6+URZ], R5 ;  /* 0x00000005060085a7 */ /* 0x000e64000800007f */
[----:B-1----:R-:W-:Y:S05]  /*66a0*/  @!P0 BRA `(.L_x_123) ;  /* 0xfffffffc00f08947 */ /* 0x002fea000383ffff */
[----:B------:R-:W-:Y:S05]  /*66b0*/  BRA `(.L_x_139) ;  /* 0xfffffff8007c7947 */ /* 0x000fea000383ffff */
.L_x_124:
[----:B0-----:R0:W1:Y:S02]  /*66c0*/  SYNCS.PHASECHK.TRANS64.TRYWAIT P0, [R9+URZ], R4 ;  /* 0x00000004090075a7 */ /* 0x001064000800017f */
[----:B-1----:R-:W-:Y:S05]  /*66d0*/  @!P0 NANOSLEEP.SYNCS 0x989680 ;  /* 0x009896800000895d */ /* 0x002fea0003900000 */
[----:B------:R-:W1:Y:S02]  /*66e0*/  @!P0 SYNCS.PHASECHK.TRANS64 P0, [R9+URZ], R4 ;  /* 0x00000004090085a7 */ /* 0x000e64000800007f */
[----:B-1----:R-:W-:Y:S05]  /*66f0*/  @!P0 BRA `(.L_x_124) ;  /* 0xfffffffc00f08947 */ /* 0x002fea000383ffff */
[----:B------:R-:W-:Y:S05]  /*6700*/  BRA `(.L_x_140) ;  /* 0xfffffff8008c7947 */ /* 0x000fea000383ffff */
.L_x_125:
[----:B0-----:R0:W1:Y:S02]  /*6710*/  SYNCS.PHASECHK.TRANS64.TRYWAIT P0, [R6+URZ], R5 ;  /* 0x00000005060075a7 */ /* 0x001064000800017f */
[----:B-1----:R-:W-:Y:S05]  /*6720*/  @!P0 NANOSLEEP.SYNCS 0x989680 ;  /* 0x009896800000895d */ /* 0x002fea0003900000 */
[----:B------:R-:W1:Y:S02]  /*6730*/  @!P0 SYNCS.PHASECHK.TRANS64 P0, [R6+URZ], R5 ;  /* 0x00000005060085a7 */ /* 0x000e64000800007f */
[----:B-1----:R-:W-:Y:S05]  /*6740*/  @!P0 BRA `(.L_x_125) ;  /* 0xfffffffc00f08947 */ /* 0x002fea000383ffff */
[----:B------:R-:W-:Y:S05]  /*6750*/  BRA `(.L_x_141) ;  /* 0xfffffff8009c7947 */ /* 0x000fea000383ffff */
.L_x_126:
[----:B0-----:R0:W1:Y:S02]  /*6760*/  SYNCS.PHASECHK.TRANS64.TRYWAIT P0, [R9+URZ], R4 ;  /* 0x00000004090075a7 */ /* 0x001064000800017f */
[----:B-1----:R-:W-:Y:S05]  /*6770*/  @!P0 NANOSLEEP.SYNCS 0x989680 ;  /* 0x009896800000895d */ /* 0x002fea0003900000 */
[----:B------:R-:W1:Y:S02]  /*6780*/  @!P0 SYNCS.PHASECHK.TRANS64 P0, [R9+URZ], R4 ;  /* 0x00000004090085a7 */ /* 0x000e64000800007f */
[----:B-1----:R-:W-:Y:S05]  /*6790*/  @!P0 BRA `(.L_x_126) ;  /* 0xfffffffc00f08947 */ /* 0x002fea000383ffff */
[----:B------:R-:W-:Y:S05]  /*67a0*/  BRA `(.L_x_142) ;  /* 0xfffffff800ac7947 */ /* 0x000fea000383ffff */
.L_x_127:
[----:B0-----:R0:W1:Y:S02]  /*67b0*/  SYNCS.PHASECHK.TRANS64.TRYWAIT P0, [R6+URZ], R5 ;  /* 0x00000005060075a7 */ /* 0x001064000800017f */
[----:B-1----:R-:W-:Y:S05]  /*67c0*/  @!P0 NANOSLEEP.SYNCS 0x989680 ;  /* 0x009896800000895d */ /* 0x002fea0003900000 */
[----:B------:R-:W1:Y:S02]  /*67d0*/  @!P0 SYNCS.PHASECHK.TRANS64 P0, [R6+URZ], R5 ;  /* 0x00000005060085a7 */ /* 0x000e64000800007f */
[----:B-1----:R-:W-:Y:S05]  /*67e0*/  @!P0 BRA `(.L_x_127) ;  /* 0xfffffffc00f08947 */ /* 0x002fea000383ffff */
[----:B------:R-:W-:Y:S05]  /*67f0*/  BRA `(.L_x_143) ;  /* 0xfffffff800bc7947 */ /* 0x000fea000383ffff */
.L_x_128:
[----:B-1----:R1:W2:Y:S02]  /*6800*/  SYNCS.PHASECHK.TRANS64.TRYWAIT P0, [R9+URZ], R4 ;  /* 0x00000004090075a7 */ /* 0x0022a4000800017f */
[----:B--2---:R-:W-:Y:S05]  /*6810*/  @!P0 NANOSLEEP.SYNCS 0x989680 ;  /* 0x009896800000895d */ /* 0x004fea0003900000 */
[----:B------:R-:W2:Y:S02]  /*6820*/  @!P0 SYNCS.PHASECHK.TRANS64 P0, [R9+URZ], R4 ;  /* 0x00000004090085a7 */ /* 0x000ea4000800007f */
[----:B--2---:R-:W-:Y:S05]  /*6830*/  @!P0 BRA `(.L_x_128) ;  /* 0xfffffffc00f08947 */ /* 0x004fea000383ffff */
[----:B------:R-:W-:Y:S05]  /*6840*/  BRA `(.L_x_144) ;  /* 0xfffffff800c47947 */ /* 0x000fea000383ffff */
.L_x_145:
[----:B------:R-:W-:-:S00]  /*6850*/  BRA `(.L_x_145) ;  /* 0xfffffffc00fc7947 */ /* 0x000fc0000383ffff */
[----:B------:R-:W-:-:S00]  /*6860*/  NOP ;  /* 0x0000000000007918 */ /* 0x000fc00000000000 */
        /* <DEDUP_REMOVED lines=9> */
.L_x_146:


//--------------------- .nv.global.init           --------------------------
	.section	.nv.global.init,"aw",@progbits
.nv.global.init:
	.type		$str$22,@object
	.size		$str$22,($str$23 - $str$22)
$str$22:
        /*0000*/ 	.byte	0x6b, 0x5f, 0x74, 0x69, 0x6c, 0x65, 0x5f, 0x63, 0x6f, 0x75, 0x6e, 0x74, 0x20, 0x3e, 0x3d, 0x20
        /*0010*/ 	.byte	0x31, 0x00
	.type		$str$23,@object
	.size		$str$23,(__unnamed_1 - $str$23)
$str$23:
        /*0012*/ 	.byte	0x2f, 0x74, 0x6d, 0x70, 0x2f, 0x63, 0x75, 0x74, 0x6c, 0x61, 0x73, 0x73, 0x5f, 0x73, 0x77, 0x65
        /*0022*/ 	.byte	0x65, 0x70, 0x5f, 0x73, 0x72, 0x63, 0x2f, 0x69, 0x6e, 0x63, 0x6c, 0x75, 0x64, 0x65, 0x2f, 0x63
        /*0032*/ 	.byte	0x75, 0x74, 0x6c, 0x61, 0x73, 0x73, 0x2f, 0x67, 0x65, 0x6d, 0x6d, 0x2f, 0x63, 0x6f, 0x6c, 0x6c
        /*0042*/ 	.byte	0x65, 0x63, 0x74, 0x69, 0x76, 0x65, 0x2f, 0x73, 0x6d, 0x39, 0x30, 0x5f, 0x6d, 0x6d, 0x61, 0x5f
        /*0052*/ 	.byte	0x74, 0x6d, 0x61, 0x5f, 0x67, 0x6d, 0x6d, 0x61, 0x5f, 0x73, 0x73, 0x5f, 0x77, 0x61, 0x72, 0x70
        /*0062*/ 	.byte	0x73, 0x70, 0x65, 0x63, 0x69, 0x61, 0x6c, 0x69, 0x7a, 0x65, 0x64, 0x2e, 0x68, 0x70, 0x70, 0x00
	.type		__unnamed_1,@object
	.size		__unnamed_1,(.L_0 - __unnamed_1)
__unnamed_1:
        /*0072*/ 	.byte	0x76, 0x6f, 0x69, 0x64, 0x20, 0x63, 0x75, 0x74, 0x6c, 0x61, 0x73, 0x73, 0x3a, 0x3a, 0x67, 0x65
        /* <DEDUP_REMOVED lines=180> */
        /*0bc2*/ 	.byte	0x3a, 0x3a, 0x69, 0x64, 0x65, 0x6e, 0x74, 0x69, 0x74, 0x79, 0x5d, 0x00
.L_0:


//--------------------- .nv.shared._ZN7cutlass13device_kernelINS_4gemm6kernel13GemmUniversalIN4cute5tupleIJiiiiEEENS1_10collective13CollectiveMmaINS1_34MainloopSm90TmaGmmaWarpSpecializedILi9ENS5_IJNS4_1CILi2EEESB_NSA_ILi1EEEEEENS1_35KernelTmaWarpSpecializedCooperativeEEENS5_IJNSA_ILi128EEENSA_ILi64EEESH_EEENS_6half_tENS5_IJlSC_lEEESJ_SK_NS4_8TiledMMAINS4_8MMA_AtomIJNS4_4SM904GMMA25MMA_64x64x16_F32F16F16_SSILNSO_5MajorE0ELSQ_0ELNSO_7ScaleInE1ELSR_1EEEEEENS4_6LayoutINS5_IJSB_SC_SC_EEENS5_IJSC_NSA_ILi0EEESW_EEEEENS5_IJNS4_10UnderscoreESZ_SZ_EEEEENS4_23SM90_TMA_LOAD_MULTICASTENS4_14ComposedLayoutINS4_7SwizzleILi3ELi4ELi3EEENS4_18smem_ptr_flag_bitsILi16EEENSU_INS5_IJNSA_ILi8EEESH_EEENS5_IJSH_SC_EEEEEEEvNS4_8identityES12_S1C_vS1D_EENS_8epilogue10collective6detail29Sm90TmaWarpSpecializedAdapterINS1G_15DefaultEpilogueISJ_SK_SK_NS1F_6thread17LinearCombinationISJ_Li1EffLNS1K_9ScaleType4KindE0ELNS_15FloatRoundStyleE2ESJ_EENS1_15EpilogueDefaultEEEEEvvEEEEvNT_6ParamsE --------------------------
	.section	.nv.shared._ZN7cutlass13device_kernelINS_4gemm6kernel13GemmUniversalIN4cute5tupleIJiiiiEEENS1_10collective13CollectiveMmaINS1_34MainloopSm90TmaGmmaWarpSpecializedILi9ENS5_IJNS4_1CILi2EEESB_NSA_ILi1EEEEEENS1_35KernelTmaWarpSpecializedCooperativeEEENS5_IJNSA_ILi128EEENSA_ILi64EEESH_EEENS_6half_tENS5_IJlSC_lEEESJ_SK_NS4_8TiledMMAINS4_8MMA_AtomIJNS4_4SM904GMMA25MMA_64x64x16_F32F16F16_SSILNSO_5MajorE0ELSQ_0ELNSO_7ScaleInE1ELSR_1EEEEEENS4_6LayoutINS5_IJSB_SC_SC_EEENS5_IJSC_NSA_ILi0EEESW_EEEEENS5_IJNS4_10UnderscoreESZ_SZ_EEEEENS4_23SM90_TMA_LOAD_MULTICASTENS4_14ComposedLayoutINS4_7SwizzleILi3ELi4ELi3EEENS4_18smem_ptr_flag_bitsILi16EEENSU_INS5_IJNSA_ILi8EEESH_EEENS5_IJSH_SC_EEEEEEEvNS4_8identityES12_S1C_vS1D_EENS_8epilogue10collective6detail29Sm90TmaWarpSpecializedAdapterINS1G_15DefaultEpilogueISJ_SK_SK_NS1F_6thread17LinearCombinationISJ_Li1EffLNS1K_9ScaleType4KindE0ELNS_15FloatRoundStyleE2ESJ_EENS1_15EpilogueDefaultEEEEEvvEEEEvNT_6ParamsE,"aw",@nobits
	.sectionflags	@""
	.align	16
	.zero		1024


//--------------------- .nv.shared.reserved.0     --------------------------
	.section	.nv.shared.reserved.0,"aw",@nobits
	.weak		__nv_reservedSMEM_offset_0_alias
	.size		__nv_reservedSMEM_offset_0_alias, 0, 0
	.other		__nv_reservedSMEM_offset_0_alias,@"STO_CUDA_RESERVED_SHARED STV_DEFAULT"
__nv_reservedSMEM_offset_0_alias:
	.zero		0


//--------------------- .nv.global                --------------------------
	.section	.nv.global,"aw",@nobits
.nv.global:
	.type		_ZN40_INTERNAL_cc3d9e1b_4_k_cu_59244cf2_288224cute1_E,@object
	.size		_ZN40_INTERNAL_cc3d9e1b_4_k_cu_59244cf2_288224cute1_E,(_ZN40_INTERNAL_cc3d9e1b_4_k_cu_59244cf2_288224cuda3std3__45__cpo6cbeginE - _ZN40_INTERNAL_cc3d9e1b_4_k_cu_59244cf2_288224cute1_E)
_ZN40_INTERNAL_cc3d9e1b_4_k_cu_59244cf2_288224cute1_E:
	.zero		1
	.type		_ZN40_INTERNAL_cc3d9e1b_4_k_cu_59244cf2_288224cuda3std3__45__cpo6cbeginE,@object
	.size		_ZN40_INTERNAL_cc3d9e1b_4_k_cu_59244cf2_288224cuda3std3__45__cpo6cbeginE,(_ZN40_INTERNAL_cc3d9e1b_4_k_cu_59244cf2_288224cuda3std3__48in_placeE - _ZN40_INTERNAL_cc3d9e1b_4_k_cu_59244cf2_288224cuda3std3__45__cpo6cbeginE)
_ZN40_INTERNAL_cc3d9e1b_4_k_cu_59244cf2_288224cuda3std3__45__cpo6cbeginE:
	.zero		1
	.type		_ZN40_INTERNAL_cc3d9e1b_4_k_cu_59244cf2_288224cuda3std3__48in_placeE,@object
	.size		_ZN40_INTERNAL_cc3d9e1b_4_k_cu_59244cf2_288224cuda3std3__48in_placeE,(_ZN40_INTERNAL_cc3d9e1b_4_k_cu_59244cf2_288224cuda3std6ranges3__45__cpo9iter_moveE - _ZN40_INTERNAL_cc3d9e1b_4_k_cu_59244cf2_288224cuda3std3__48in_placeE)
_ZN40_INTERNAL_cc3d9e1b_4_k_cu_59244cf2_288224cuda3std3__48in_placeE:
	.zero		1
	.type		_ZN40_INTERNAL_cc3d9e1b_4_k_cu_59244cf2_288224cuda3std6ranges3__45__cpo9iter_moveE,@object
	.size		_ZN40_INTERNAL_cc3d9e1b_4_k_cu_59244cf2_288224cuda3std6ranges3__45__cpo9iter_moveE,(_ZN40_INTERNAL_cc3d9e1b_4_k_cu_59244cf2_288224cuda3std3__45__cpo5beginE - _ZN40_INTERNAL_cc3d9e1b_4_k_cu_59244cf2_288224cuda3std6ranges3__45__cpo9iter_moveE)
_ZN40_INTERNAL_cc3d9e1b_4_k_cu_59244cf2_288224cuda3std6ranges3__45__cpo9iter_moveE:
	.zero		1
	.type		_ZN40_INTERNAL_cc3d9e1b_4_k_cu_59244cf2_288224cuda3std3__45__cpo5beginE,@object
	.size		_ZN40_INTERNAL_cc3d9e1b_4_k_cu_59244cf2_288224cuda3std3__45__cpo5beginE,(_ZN40_INTERNAL_cc3d9e1b_4_k_cu_59244cf2_288224cuda3std3__442_GLOBAL__N__cc3d9e1b_4_k_cu_59244cf2_288226ignoreE - _ZN40_INTERNAL_cc3d9e1b_4_k_cu_59244cf2_288224cuda3std3__45__cpo5beginE)
_ZN40_INTERNAL_cc3d9e1b_4_k_cu_59244cf2_288224cuda3std3__45__cpo5beginE:
	.zero		1
	.type		_ZN40_INTERNAL_cc3d9e1b_4_k_cu_59244cf2_288224cuda3std3__442_GLOBAL__N__cc3d9e1b_4_k_cu_59244cf2_288226ignoreE,@object
	.size		_ZN40_INTERNAL_cc3d9e1b_4_k_cu_59244cf2_288224cuda3std3__442_GLOBAL__N__cc3d9e1b_4_k_cu_59244cf2_288226ignoreE,(_ZN40_INTERNAL_cc3d9e1b_4_k_cu_59244cf2_288224cute7productE - _ZN40_INTERNAL_cc3d9e1b_4_k_cu_59244cf2_288224cuda3std3__442_GLOBAL__N__cc3d9e1b_4_k_cu_59244cf2_288226ignoreE)
_ZN40_INTERNAL_cc3d9e1b_4_k_cu_59244cf2_288224cuda3std3__442_GLOBAL__N__cc3d9e1b_4_k_cu_59244cf2_288226ignoreE:
	.zero		1
	.type		_ZN40_INTERNAL_cc3d9e1b_4_k_cu_59244cf2_288224cute7productE,@object
	.size		_ZN40_INTERNAL_cc3d9e1b_4_k_cu_59244cf2_288224cute7productE,(_ZN40_INTERNAL_cc3d9e1b_4_k_cu_59244cf2_288224cuda3std3__45__cpo3endE - _ZN40_INTERNAL_cc3d9e1b_4_k_cu_59244cf2_288224cute7productE)
_ZN40_INTERNAL_cc3d9e1b_4_k_cu_59244cf2_288224cute7productE:
	.zero		1
	.type		_ZN40_INTERNAL_cc3d9e1b_4_k_cu_59244cf2_288224cuda3std3__45__cpo3endE,@object
	.size		_ZN40_INTERNAL_cc3d9e1b_4_k_cu_59244cf2_288224cuda3std3__45__cpo3endE,(_ZN40_INTERNAL_cc3d9e1b_4_k_cu_59244cf2_288224cuda3std3__419piecewise_constructE - _ZN40_INTERNAL_cc3d9e1b_4_k_cu_59244cf2_288224cuda3std3__45__cpo3endE)
_ZN40_INTERNAL_cc3d9e1b_4_k_cu_59244cf2_288224cuda3std3__45__cpo3endE:
	.zero		1
	.type		_ZN40_INTERNAL_cc3d9e1b_4_k_cu_59244cf2_288224cuda3std3__419piecewise_constructE,@object
	.size		_ZN40_INTERNAL_cc3d9e1b_4_k_cu_59244cf2_288224cuda3std3__419piecewise_constructE,(_ZN40_INTERNAL_cc3d9e1b_4_k_cu_59244cf2_288224cuda3std3__45__cpo4cendE - _ZN40_INTERNAL_cc3d9e1b_4_k_cu_59244cf2_288224cuda3std3__419piecewise_constructE)
_ZN40_INTERNAL_cc3d9e1b_4_k_cu_59244cf2_288224cuda3std3__419piecewise_constructE:
	.zero		1
	.type		_ZN40_INTERNAL_cc3d9e1b_4_k_cu_59244cf2_288224cuda3std3__45__cpo4cendE,@object
	.size		_ZN40_INTERNAL_cc3d9e1b_4_k_cu_59244cf2_288224cuda3std3__45__cpo4cendE,(_ZN40_INTERNAL_cc3d9e1b_4_k_cu_59244cf2_288224cuda3std6ranges3__45__cpo4swapE - _ZN40_INTERNAL_cc3d9e1b_4_k_cu_59244cf2_288224cuda3std3__45__cpo4cendE)
_ZN40_INTERNAL_cc3d9e1b_4_k_cu_59244cf2_288224cuda3std3__45__cpo4cendE:
	.zero		1
	.type		_ZN40_INTERNAL_cc3d9e1b_4_k_cu_59244cf2_288224cuda3std6ranges3__45__cpo4swapE,@object
	.size		_ZN40_INTERNAL_cc3d9e1b_4_k_cu_59244cf2_288224cuda3std6ranges3__45__cpo4swapE,(.L_8 - _ZN40_INTERNAL_cc3d9e1b_4_k_cu_59244cf2_288224cuda3std6ranges3__45__cpo4swapE)
_ZN40_INTERNAL_cc3d9e1b_4_k_cu_59244cf2_288224cuda3std6ranges3__45__cpo4swapE:
	.zero		1
.L_8:


//--------------------- .nv.constant0._ZN7cutlass13device_kernelINS_4gemm6kernel13GemmUniversalIN4cute5tupleIJiiiiEEENS1_10collective13CollectiveMmaINS1_34MainloopSm90TmaGmmaWarpSpecializedILi9ENS5_IJNS4_1CILi2EEESB_NSA_ILi1EEEEEENS1_35KernelTmaWarpSpecializedCooperativeEEENS5_IJNSA_ILi128EEENSA_ILi64EEESH_EEENS_6half_tENS5_IJlSC_lEEESJ_SK_NS4_8TiledMMAINS4_8MMA_AtomIJNS4_4SM904GMMA25MMA_64x64x16_F32F16F16_SSILNSO_5MajorE0ELSQ_0ELNSO_7ScaleInE1ELSR_1EEEEEENS4_6LayoutINS5_IJSB_SC_SC_EEENS5_IJSC_NSA_ILi0EEESW_EEEEENS5_IJNS4_10UnderscoreESZ_SZ_EEEEENS4_23SM90_TMA_LOAD_MULTICASTENS4_14ComposedLayoutINS4_7SwizzleILi3ELi4ELi3EEENS4_18smem_ptr_flag_bitsILi16EEENSU_INS5_IJNSA_ILi8EEESH_EEENS5_IJSH_SC_EEEEEEEvNS4_8identityES12_S1C_vS1D_EENS_8epilogue10collective6detail29Sm90TmaWarpSpecializedAdapterINS1G_15DefaultEpilogueISJ_SK_SK_NS1F_6thread17LinearCombinationISJ_Li1EffLNS1K_9ScaleType4KindE0ELNS_15FloatRoundStyleE2ESJ_EENS1_15EpilogueDefaultEEEEEvvEEEEvNT_6ParamsE --------------------------
	.section	.nv.constant0._ZN7cutlass13device_kernelINS_4gemm6kernel13GemmUniversalIN4cute5tupleIJiiiiEEENS1_10collective13CollectiveMmaINS1_34MainloopSm90TmaGmmaWarpSpecializedILi9ENS5_IJNS4_1CILi2EEESB_NSA_ILi1EEEEEENS1_35KernelTmaWarpSpecializedCooperativeEEENS5_IJNSA_ILi128EEENSA_ILi64EEESH_EEENS_6half_tENS5_IJlSC_lEEESJ_SK_NS4_8TiledMMAINS4_8MMA_AtomIJNS4_4SM904GMMA25MMA_64x64x16_F32F16F16_SSILNSO_5MajorE0ELSQ_0ELNSO_7ScaleInE1ELSR_1EEEEEENS4_6LayoutINS5_IJSB_SC_SC_EEENS5_IJSC_NSA_ILi0EEESW_EEEEENS5_IJNS4_10UnderscoreESZ_SZ_EEEEENS4_23SM90_TMA_LOAD_MULTICASTENS4_14ComposedLayoutINS4_7SwizzleILi3ELi4ELi3EEENS4_18smem_ptr_flag_bitsILi16EEENSU_INS5_IJNSA_ILi8EEESH_EEENS5_IJSH_SC_EEEEEEEvNS4_8identityES12_S1C_vS1D_EENS_8epilogue10collective6detail29Sm90TmaWarpSpecializedAdapterINS1G_15DefaultEpilogueISJ_SK_SK_NS1F_6thread17LinearCombinationISJ_Li1EffLNS1K_9ScaleType4KindE0ELNS_15FloatRoundStyleE2ESJ_EENS1_15EpilogueDefaultEEEEEvvEEEEvNT_6ParamsE,"a",@progbits
	.sectionflags	@""
	.align	4
.nv.constant0._ZN7cutlass13device_kernelINS_4gemm6kernel13GemmUniversalIN4cute5tupleIJiiiiEEENS1_10collective13CollectiveMmaINS1_34MainloopSm90TmaGmmaWarpSpecializedILi9ENS5_IJNS4_1CILi2EEESB_NSA_ILi1EEEEEENS1_35KernelTmaWarpSpecializedCooperativeEEENS5_IJNSA_ILi128EEENSA_ILi64EEESH_EEENS_6half_tENS5_IJlSC_lEEESJ_SK_NS4_8TiledMMAINS4_8MMA_AtomIJNS4_4SM904GMMA25MMA_64x64x16_F32F16F16_SSILNSO_5MajorE0ELSQ_0ELNSO_7ScaleInE1ELSR_1EEEEEENS4_6LayoutINS5_IJSB_SC_SC_EEENS5_IJSC_NSA_ILi0EEESW_EEEEENS5_IJNS4_10UnderscoreESZ_SZ_EEEEENS4_23SM90_TMA_LOAD_MULTICASTENS4_14ComposedLayoutINS4_7SwizzleILi3ELi4ELi3EEENS4_18smem_ptr_flag_bitsILi16EEENSU_INS5_IJNSA_ILi8EEESH_EEENS5_IJSH_SC_EEEEEEEvNS4_8identityES12_S1C_vS1D_EENS_8epilogue10collective6detail29Sm90TmaWarpSpecializedAdapterINS1G_15DefaultEpilogueISJ_SK_SK_NS1F_6thread17LinearCombinationISJ_Li1EffLNS1K_9ScaleType4KindE0ELNS_15FloatRoundStyleE2ESJ_EENS1_15EpilogueDefaultEEEEEvvEEEEvNT_6ParamsE:
	.zero		1664


//--------------------- SYMBOLS --------------------------

	.type		.nv.reservedSmem.offset0,@object
	.size		.nv.reservedSmem.offset0,0x4
	.type		__assertfail,@function
